// auto-generated by cutlass_sweep.gemm — config: {"arch": "sm_100", "cluster_m": 2, "cluster_n": 2, "dtype": "bf16", "stages": 3, "tile_k": 64, "tile_m": 256, "tile_n": 64}
#include "cutlass/cutlass.h"
#include "cutlass/gemm/collective/collective_builder.hpp"
#include "cutlass/gemm/device/gemm_universal_adapter.h"
#include "cutlass/gemm/kernel/gemm_universal.hpp"
#include "cutlass/epilogue/collective/collective_builder.hpp"

using ElemA = cutlass::bfloat16_t;
using ElemB = cutlass::bfloat16_t;
using ElemCD = cutlass::bfloat16_t;
using Acc  = float;
using TileShape    = cute::Shape<cute::_256, cute::_64, cute::_64>;
using ClusterShape = cute::Shape<cute::_2, cute::_2, cute::_1>;

using CollectiveEpilogue = typename cutlass::epilogue::collective::CollectiveBuilder<
    cutlass::arch::Sm100, cutlass::arch::OpClassTensorOp,
    TileShape, ClusterShape,
    cutlass::epilogue::collective::EpilogueTileAuto,
    Acc, Acc,
    ElemCD, cutlass::layout::RowMajor, 128 / cutlass::sizeof_bits<ElemCD>::value,
    ElemCD, cutlass::layout::RowMajor, 128 / cutlass::sizeof_bits<ElemCD>::value,
    cutlass::epilogue::collective::EpilogueScheduleAuto
  >::CollectiveOp;

using CollectiveMainloop = typename cutlass::gemm::collective::CollectiveBuilder<
    cutlass::arch::Sm100, cutlass::arch::OpClassTensorOp,
    ElemA, cutlass::layout::RowMajor, 128 / cutlass::sizeof_bits<ElemA>::value,
    ElemB, cutlass::layout::ColumnMajor, 128 / cutlass::sizeof_bits<ElemB>::value,
    Acc,
    TileShape, ClusterShape,
    cutlass::gemm::collective::StageCount<3>,
    cutlass::gemm::collective::KernelScheduleAuto
  >::CollectiveOp;

using GemmKernel = cutlass::gemm::kernel::GemmUniversal<
    cute::Shape<int,int,int,int>,
    CollectiveMainloop,
    CollectiveEpilogue
>;
using Gemm = cutlass::gemm::device::GemmUniversalAdapter<GemmKernel>;

// Force the device kernel symbol into the cubin without needing a host main.
auto* _anchor = &cutlass::device_kernel<GemmKernel>;


// ===== COMPILED SASS (sm_100a) =====

	.target	sm_100a

	.elftype	@"ET_EXEC"


//--------------------- .note.nv.tkinfo           --------------------------
	.section	.note.nv.tkinfo,"",@"SHT_NOTE"
	.sectionflags	@"SHF_NOTE_NV_TKINFO"
	.tkinfo
        /*0018*/ 	.word	0x00000002
        /*0030*/ 	.string	""
        /*0030*/ 	.string	"ptxas"
        /*0030*/ 	.string	"Cuda compilation tools, release 13.0, V13.0.88"
        /*0030*/ 	.string	"Build cuda_13.0.r13.0/compiler.36424714_0"
        /*0030*/ 	.string	"-arch sm_100a -m 64 "



//--------------------- .note.nv.cuinfo           --------------------------
	.section	.note.nv.cuinfo,"",@"SHT_NOTE"
	.sectionflags	@"SHF_NOTE_NV_CUINFO"
        /*0018*/ 	.short	0x0002
        /*001a*/ 	.short	0x0064
        /*001c*/ 	.short	0x0082
	.zero		2


//--------------------- .nv.info                  --------------------------
	.section	.nv.info,"",@"SHT_CUDA_INFO"
	.align	4


	//----- nvinfo : EIATTR_REGCOUNT
	.align		4
        /*0000*/ 	.byte	0x04, 0x2f
        /*0002*/ 	.short	(.L_19 - .L_18)
	.align		4
.L_18:
        /*0004*/ 	.word	index@(_ZN7cutlass13device_kernelINS_4gemm6kernel13GemmUniversalIN4cute5tupleIJiiiiEEENS1_10collective13CollectiveMmaINS1_35MainloopSm100TmaUmmaWarpSpecializedILi3ELi2ELi4ENS5_IJNS4_1CILi2EEESB_NSA_ILi1EEEEEEEENS5_IJNSA_ILi256EEENSA_ILi64EEESG_EEENS_10bfloat16_tENS5_IJlSC_lEEESI_SJ_NS4_8TiledMMAINS4_8MMA_AtomIJNS4_26SM100_MMA_F16BF16_2x1SM_SSISI_SI_fLi256ELi64ELNS4_4UMMA5MajorE0ELSO_0ELNSN_7ScaleInE0ELSP_0EEEEEENS4_6LayoutINS5_IJSC_SC_SC_EEENS5_IJNSA_ILi0EEESU_SU_EEEEENS5_IJNS4_10UnderscoreESX_SX_EEEEENS4_28SM100_TMA_2SM_LOAD_MULTICASTENS4_14ComposedLayoutINS4_7SwizzleILi3ELi4ELi3EEENS4_18smem_ptr_flag_bitsILi16EEENSS_INS5_IJNSA_ILi8EEESG_EEENS5_IJSG_SC_EEEEEEEvNS4_8identityENS4_18SM100_TMA_2SM_LOADES1A_vS1B_EENS_8epilogue10collective18CollectiveEpilogueINS1E_23Sm100TmaWarpSpecializedILi3ELi2ELi32ELb1ELb0EEEJNS5_IJNSA_ILi128EEESG_SG_EEENS5_IJNSS_IS1J_SC_EENSS_INSA_ILi32EEESC_EEEEESI_SJ_SI_SJ_NS1E_6fusion15FusionCallbacksIS1I_NS1P_17LinearCombinationISI_fSI_fLNS_15FloatRoundStyleE2EEES1K_S1O_JEEENS4_5SM1004TMEM4LOAD26SM100_TMEM_LOAD_32dp32b32xENS4_13SM90_TMA_LOADENS11_INS12_ILi2ELi4ELi3EEES15_NSS_INS5_IJS16_S1M_EEENS5_IJS1M_SC_EEEEEEENS4_39AutoVectorizingCopyWithAssumedAlignmentILi128EEENS4_14SM90_TMA_STOREES24_S26_S26_EEEvvEEEEvNT_6ParamsE)
        /*0008*/ 	.word	0x00000078


	//----- nvinfo : EIATTR_FRAME_SIZE
	.align		4
.L_19:
        /*000c*/ 	.byte	0x04, 0x11
        /*000e*/ 	.short	(.L_21 - .L_20)
	.align		4
.L_20:
        /*0010*/ 	.word	index@($__internal_2_$__cuda_sm10x_tcgen05_guardrail_trap_unallocated_columns_being_dealloced)
        /*0014*/ 	.word	0x00000000


	//----- nvinfo : EIATTR_FRAME_SIZE
	.align		4
.L_21:
        /*0018*/ 	.byte	0x04, 0x11
        /*001a*/ 	.short	(.L_23 - .L_22)
	.align		4
.L_22:
        /*001c*/ 	.word	index@($__internal_1_$__cuda_sm10x_tcgen05_guardrail_trap_phase_invalid_during_alloc)
        /*0020*/ 	.word	0x00000000


	//----- nvinfo : EIATTR_FRAME_SIZE
	.align		4
.L_23:
        /*0024*/ 	.byte	0x04, 0x11
        /*0026*/ 	.short	(.L_25 - .L_24)
	.align		4
.L_24:
        /*0028*/ 	.word	index@($__internal_0_$__cuda_sm10x_tcgen05_guardrail_trap_col_being_dealloced_not_returned_by_alloc)
        /*002c*/ 	.word	0x00000000


	//----- nvinfo : EIATTR_FRAME_SIZE
	.align		4
.L_25:
        /*0030*/ 	.byte	0x04, 0x11
        /*0032*/ 	.short	(.L_27 - .L_26)
	.align		4
.L_26:
        /*0034*/ 	.word	index@(_ZN7cutlass13device_kernelINS_4gemm6kernel13GemmUniversalIN4cute5tupleIJiiiiEEENS1_10collective13CollectiveMmaINS1_35MainloopSm100TmaUmmaWarpSpecializedILi3ELi2ELi4ENS5_IJNS4_1CILi2EEESB_NSA_ILi1EEEEEEEENS5_IJNSA_ILi256EEENSA_ILi64EEESG_EEENS_10bfloat16_tENS5_IJlSC_lEEESI_SJ_NS4_8TiledMMAINS4_8MMA_AtomIJNS4_26SM100_MMA_F16BF16_2x1SM_SSISI_SI_fLi256ELi64ELNS4_4UMMA5MajorE0ELSO_0ELNSN_7ScaleInE0ELSP_0EEEEEENS4_6LayoutINS5_IJSC_SC_SC_EEENS5_IJNSA_ILi0EEESU_SU_EEEEENS5_IJNS4_10UnderscoreESX_SX_EEEEENS4_28SM100_TMA_2SM_LOAD_MULTICASTENS4_14ComposedLayoutINS4_7SwizzleILi3ELi4ELi3EEENS4_18smem_ptr_flag_bitsILi16EEENSS_INS5_IJNSA_ILi8EEESG_EEENS5_IJSG_SC_EEEEEEEvNS4_8identityENS4_18SM100_TMA_2SM_LOADES1A_vS1B_EENS_8epilogue10collective18CollectiveEpilogueINS1E_23Sm100TmaWarpSpecializedILi3ELi2ELi32ELb1ELb0EEEJNS5_IJNSA_ILi128EEESG_SG_EEENS5_IJNSS_IS1J_SC_EENSS_INSA_ILi32EEESC_EEEEESI_SJ_SI_SJ_NS1E_6fusion15FusionCallbacksIS1I_NS1P_17LinearCombinationISI_fSI_fLNS_15FloatRoundStyleE2EEES1K_S1O_JEEENS4_5SM1004TMEM4LOAD26SM100_TMEM_LOAD_32dp32b32xENS4_13SM90_TMA_LOADENS11_INS12_ILi2ELi4ELi3EEES15_NSS_INS5_IJS16_S1M_EEENS5_IJS1M_SC_EEEEEEENS4_39AutoVectorizingCopyWithAssumedAlignmentILi128EEENS4_14SM90_TMA_STOREES24_S26_S26_EEEvvEEEEvNT_6ParamsE)
        /*0038*/ 	.word	0x00000000


	//----- nvinfo : EIATTR_MIN_STACK_SIZE
	.align		4
.L_27:
        /*003c*/ 	.byte	0x04, 0x12
        /*003e*/ 	.short	(.L_29 - .L_28)
	.align		4
.L_28:
        /*0040*/ 	.word	index@(_ZN7cutlass13device_kernelINS_4gemm6kernel13GemmUniversalIN4cute5tupleIJiiiiEEENS1_10collective13CollectiveMmaINS1_35MainloopSm100TmaUmmaWarpSpecializedILi3ELi2ELi4ENS5_IJNS4_1CILi2EEESB_NSA_ILi1EEEEEEEENS5_IJNSA_ILi256EEENSA_ILi64EEESG_EEENS_10bfloat16_tENS5_IJlSC_lEEESI_SJ_NS4_8TiledMMAINS4_8MMA_AtomIJNS4_26SM100_MMA_F16BF16_2x1SM_SSISI_SI_fLi256ELi64ELNS4_4UMMA5MajorE0ELSO_0ELNSN_7ScaleInE0ELSP_0EEEEEENS4_6LayoutINS5_IJSC_SC_SC_EEENS5_IJNSA_ILi0EEESU_SU_EEEEENS5_IJNS4_10UnderscoreESX_SX_EEEEENS4_28SM100_TMA_2SM_LOAD_MULTICASTENS4_14ComposedLayoutINS4_7SwizzleILi3ELi4ELi3EEENS4_18smem_ptr_flag_bitsILi16EEENSS_INS5_IJNSA_ILi8EEESG_EEENS5_IJSG_SC_EEEEEEEvNS4_8identityENS4_18SM100_TMA_2SM_LOADES1A_vS1B_EENS_8epilogue10collective18CollectiveEpilogueINS1E_23Sm100TmaWarpSpecializedILi3ELi2ELi32ELb1ELb0EEEJNS5_IJNSA_ILi128EEESG_SG_EEENS5_IJNSS_IS1J_SC_EENSS_INSA_ILi32EEESC_EEEEESI_SJ_SI_SJ_NS1E_6fusion15FusionCallbacksIS1I_NS1P_17LinearCombinationISI_fSI_fLNS_15FloatRoundStyleE2EEES1K_S1O_JEEENS4_5SM1004TMEM4LOAD26SM100_TMEM_LOAD_32dp32b32xENS4_13SM90_TMA_LOADENS11_INS12_ILi2ELi4ELi3EEES15_NSS_INS5_IJS16_S1M_EEENS5_IJS1M_SC_EEEEEEENS4_39AutoVectorizingCopyWithAssumedAlignmentILi128EEENS4_14SM90_TMA_STOREES24_S26_S26_EEEvvEEEEvNT_6ParamsE)
        /*0044*/ 	.word	0x00000000
.L_29:


//--------------------- .nv.compat                --------------------------
	.section	.nv.compat,"",@"SHT_CUDA_COMPAT_INFO"
	.align	4
        /*0000*/ 	.byte	0x02, 0x09, 0x01, 0x00, 0x02, 0x02, 0x02, 0x00, 0x02, 0x05, 0x05, 0x00, 0x03, 0x07, 0x01, 0x01
        /*0010*/ 	.byte	0x02, 0x03, 0x01, 0x00, 0x02, 0x06, 0x01, 0x00, 0x04, 0x0b, 0x08, 0x00, 0x09, 0x00, 0x00, 0x00
        /*0020*/ 	.byte	0x00, 0x00, 0x00, 0x00


//--------------------- .nv.info._ZN7cutlass13device_kernelINS_4gemm6kernel13GemmUniversalIN4cute5tupleIJiiiiEEENS1_10collective13CollectiveMmaINS1_35MainloopSm100TmaUmmaWarpSpecializedILi3ELi2ELi4ENS5_IJNS4_1CILi2EEESB_NSA_ILi1EEEEEEEENS5_IJNSA_ILi256EEENSA_ILi64EEESG_EEENS_10bfloat16_tENS5_IJlSC_lEEESI_SJ_NS4_8TiledMMAINS4_8MMA_AtomIJNS4_26SM100_MMA_F16BF16_2x1SM_SSISI_SI_fLi256ELi64ELNS4_4UMMA5MajorE0ELSO_0ELNSN_7ScaleInE0ELSP_0EEEEEENS4_6LayoutINS5_IJSC_SC_SC_EEENS5_IJNSA_ILi0EEESU_SU_EEEEENS5_IJNS4_10UnderscoreESX_SX_EEEEENS4_28SM100_TMA_2SM_LOAD_MULTICASTENS4_14ComposedLayoutINS4_7SwizzleILi3ELi4ELi3EEENS4_18smem_ptr_flag_bitsILi16EEENSS_INS5_IJNSA_ILi8EEESG_EEENS5_IJSG_SC_EEEEEEEvNS4_8identityENS4_18SM100_TMA_2SM_LOADES1A_vS1B_EENS_8epilogue10collective18CollectiveEpilogueINS1E_23Sm100TmaWarpSpecializedILi3ELi2ELi32ELb1ELb0EEEJNS5_IJNSA_ILi128EEESG_SG_EEENS5_IJNSS_IS1J_SC_EENSS_INSA_ILi32EEESC_EEEEESI_SJ_SI_SJ_NS1E_6fusion15FusionCallbacksIS1I_NS1P_17LinearCombinationISI_fSI_fLNS_15FloatRoundStyleE2EEES1K_S1O_JEEENS4_5SM1004TMEM4LOAD26SM100_TMEM_LOAD_32dp32b32xENS4_13SM90_TMA_LOADENS11_INS12_ILi2ELi4ELi3EEES15_NSS_INS5_IJS16_S1M_EEENS5_IJS1M_SC_EEEEEEENS4_39AutoVectorizingCopyWithAssumedAlignmentILi128EEENS4_14SM90_TMA_STOREES24_S26_S26_EEEvvEEEEvNT_6ParamsE --------------------------
	.section	.nv.info._ZN7cutlass13device_kernelINS_4gemm6kernel13GemmUniversalIN4cute5tupleIJiiiiEEENS1_10collective13CollectiveMmaINS1_35MainloopSm100TmaUmmaWarpSpecializedILi3ELi2ELi4ENS5_IJNS4_1CILi2EEESB_NSA_ILi1EEEEEEEENS5_IJNSA_ILi256EEENSA_ILi64EEESG_EEENS_10bfloat16_tENS5_IJlSC_lEEESI_SJ_NS4_8TiledMMAINS4_8MMA_AtomIJNS4_26SM100_MMA_F16BF16_2x1SM_SSISI_SI_fLi256ELi64ELNS4_4UMMA5MajorE0ELSO_0ELNSN_7ScaleInE0ELSP_0EEEEEENS4_6LayoutINS5_IJSC_SC_SC_EEENS5_IJNSA_ILi0EEESU_SU_EEEEENS5_IJNS4_10UnderscoreESX_SX_EEEEENS4_28SM100_TMA_2SM_LOAD_MULTICASTENS4_14ComposedLayoutINS4_7SwizzleILi3ELi4ELi3EEENS4_18smem_ptr_flag_bitsILi16EEENSS_INS5_IJNSA_ILi8EEESG_EEENS5_IJSG_SC_EEEEEEEvNS4_8identityENS4_18SM100_TMA_2SM_LOADES1A_vS1B_EENS_8epilogue10collective18CollectiveEpilogueINS1E_23Sm100TmaWarpSpecializedILi3ELi2ELi32ELb1ELb0EEEJNS5_IJNSA_ILi128EEESG_SG_EEENS5_IJNSS_IS1J_SC_EENSS_INSA_ILi32EEESC_EEEEESI_SJ_SI_SJ_NS1E_6fusion15FusionCallbacksIS1I_NS1P_17LinearCombinationISI_fSI_fLNS_15FloatRoundStyleE2EEES1K_S1O_JEEENS4_5SM1004TMEM4LOAD26SM100_TMEM_LOAD_32dp32b32xENS4_13SM90_TMA_LOADENS11_INS12_ILi2ELi4ELi3EEES15_NSS_INS5_IJS16_S1M_EEENS5_IJS1M_SC_EEEEEEENS4_39AutoVectorizingCopyWithAssumedAlignmentILi128EEENS4_14SM90_TMA_STOREES24_S26_S26_EEEvvEEEEvNT_6ParamsE,"",@"SHT_CUDA_INFO"
	.sectionflags	@""
	.align	4


	//----- nvinfo : EIATTR_CUDA_API_VERSION
	.align		4
        /*0000*/ 	.byte	0x04, 0x37
        /*0002*/ 	.short	(.L_31 - .L_30)
.L_30:
        /*0004*/ 	.word	0x00000082


	//----- nvinfo : EIATTR_KPARAM_INFO
	.align		4
.L_31:
        /*0008*/ 	.byte	0x04, 0x17
        /*000a*/ 	.short	(.L_33 - .L_32)
.L_32:
        /*000c*/ 	.word	0x00000000
        /*0010*/ 	.short	0x0000
        /*0012*/ 	.short	0x0000
        /*0014*/ 	.byte	0x00, 0xf0, 0x01, 0x20


	//----- nvinfo : EIATTR_AT_ENTRY_FRAGMENTS
	.align		4
.L_33:
        /*0018*/ 	.byte	0x04, 0x4f
        /*001a*/ 	.short	(.L_35 - .L_34)


	//   ....[0]....
.L_34:
        /*001c*/ 	.word	0x00000007


	//----- nvinfo : EIATTR_RESERVED_SMEM_USED
	.align		4
.L_35:
        /*0020*/ 	.byte	0x01, 0x41
	.zero		2


	//----- nvinfo : EIATTR_SPARSE_MMA_MASK
	.align		4
        /*0024*/ 	.byte	0x03, 0x50
        /*0026*/ 	.short	0x0000


	//----- nvinfo : EIATTR_TCGEN05_2CTA_USED
	.align		4
        /*0028*/ 	.byte	0x01, 0x52
	.zero		2


	//----- nvinfo : EIATTR_MAXREG_COUNT
	.align		4
        /*002c*/ 	.byte	0x03, 0x1b
        /*002e*/ 	.short	0x00ff


	//----- nvinfo : EIATTR_NUM_BARRIERS
	.align		4
        /*0030*/ 	.byte	0x02, 0x4c
        /*0032*/ 	.byte	0x07
	.zero		1


	//----- nvinfo : EIATTR_EXTERNS
	.align		4
        /*0034*/ 	.byte	0x04, 0x0f
        /*0036*/ 	.short	(.L_37 - .L_36)


	//   ....[0]....
	.align		4
.L_36:
        /*0038*/ 	.word	index@(__assertfail)


	//----- nvinfo : EIATTR_MERCURY_ISA_VERSION
	.align		4
.L_37:
        /*003c*/ 	.byte	0x03, 0x5f
        /*003e*/ 	.short	0x0101


	//----- nvinfo : EIATTR_INT_WARP_WIDE_INSTR_OFFSETS
	.align		4
        /*0040*/ 	.byte	0x04, 0x31
        /*0042*/ 	.short	(.L_39 - .L_38)


	//   ....[0]....
.L_38:
        /*0044*/ 	.word	0x00000da0


	//   ....[1]....
        /*0048*/ 	.word	0x00000e50


	//   ....[2]....
        /*004c*/ 	.word	0x000042e0


	//   ....[3]....
        /*0050*/ 	.word	0x00004300


	//   ....[4]....
        /*0054*/ 	.word	0x00004330


	//   ....[5]....
        /*0058*/ 	.word	0x00004f10


	//   ....[6]....
        /*005c*/ 	.word	0x00004f90


	//   ....[7]....
        /*0060*/ 	.word	0x000050a0


	//   ....[8]....
        /*0064*/ 	.word	0x000051b0


	//----- nvinfo : EIATTR_COOP_GROUP_MASK_REGIDS
	.align		4
.L_39:
        /*0068*/ 	.byte	0x04, 0x29
        /*006a*/ 	.short	(.L_41 - .L_40)


	//   ....[0]....
.L_40:
        /*006c*/ 	.word	0xffffffff


	//   ....[1]....
        /*0070*/ 	.word	0xffffffff


	//   ....[2]....
        /*0074*/ 	.word	0xffffffff


	//   ....[3]....
        /*0078*/ 	.word	0xffffffff


	//   ....[4]....
        /*007c*/ 	.word	0xffffffff


	//   ....[5]....
        /*0080*/ 	.word	0xffffffff


	//   ....[6]....
        /*0084*/ 	.word	0xffffffff


	//   ....[7]....
        /*0088*/ 	.word	0xffffffff


	//   ....[8]....
        /*008c*/ 	.word	0xffffffff


	//   ....[9]....
        /*0090*/ 	.word	0xffffffff


	//   ....[10]....
        /*0094*/ 	.word	0xffffffff


	//   ....[11]....
        /*0098*/ 	.word	0xffffffff


	//   ....[12]....
        /*009c*/ 	.word	0xffffffff


	//   ....[13]....
        /*00a0*/ 	.word	0xffffffff


	//----- nvinfo : EIATTR_COOP_GROUP_INSTR_OFFSETS
	.align		4
.L_41:
        /*00a4*/ 	.byte	0x04, 0x28
        /*00a6*/ 	.short	(.L_43 - .L_42)


	//   ....[0]....
.L_42:
        /*00a8*/ 	.word	0x000000b0


	//   ....[1]....
        /*00ac*/ 	.word	0x00000520


	//   ....[2]....
        /*00b0*/ 	.word	0x000006d0


	//   ....[3]....
        /*00b4*/ 	.word	0x00000850


	//   ....[4]....
        /*00b8*/ 	.word	0x00000950


	//   ....[5]....
        /*00bc*/ 	.word	0x00000ac0


	//   ....[6]....
        /*00c0*/ 	.word	0x00000c60


	//   ....[7]....
        /*00c4*/ 	.word	0x00000ec0


	//   ....[8]....
        /*00c8*/ 	.word	0x00002260


	//   ....[9]....
        /*00cc*/ 	.word	0x000030c0


	//   ....[10]....
        /*00d0*/ 	.word	0x00003590


	//   ....[11]....
        /*00d4*/ 	.word	0x000035c0


	//   ....[12]....
        /*00d8*/ 	.word	0x000041e0


	//   ....[13]....
        /*00dc*/ 	.word	0x000043f0


	//----- nvinfo : EIATTR_VRC_CTA_INIT_COUNT
	.align		4
.L_43:
        /*00e0*/ 	.byte	0x02, 0x4a
        /*00e2*/ 	.byte	0x80
	.zero		1


	//----- nvinfo : EIATTR_SYSCALL_OFFSETS
	.align		4
        /*00e4*/ 	.byte	0x04, 0x46
        /*00e6*/ 	.short	(.L_45 - .L_44)


	//   ....[0]....
.L_44:
        /*00e8*/ 	.word	0x00005e90


	//   ....[1]....
        /*00ec*/ 	.word	0x00005f80


	//   ....[2]....
        /*00f0*/ 	.word	0x00006820


	//   ....[3]....
        /*00f4*/ 	.word	0x000074f0


	//----- nvinfo : EIATTR_MBARRIER_INSTR_OFFSETS
	.align		4
.L_45:
        /*00f8*/ 	.byte	0x04, 0x39
        /*00fa*/ 	.short	(.L_47 - .L_46)


	//   ....[0]....
.L_46:
        /*00fc*/ 	.word	0x00000660
        /*0100*/ 	.word	0x000000ff
        /*0104*/ 	.word	0x00000000
        /*0108*/ 	.short	0x0100
        /*010a*/ 	.byte	0x04
	.zero		1


	//   ....[1]....
        /*010c*/ 	.word	0x00000670
        /*0110*/ 	.word	0x000000ff
        /*0114*/ 	.word	0x00000018
        /*0118*/ 	.short	0x0100
        /*011a*/ 	.byte	0x04
	.zero		1


	//   ....[2]....
        /*011c*/ 	.word	0x00000680
        /*0120*/ 	.word	0x000000ff
        /*0124*/ 	.word	0x00000008
        /*0128*/ 	.short	0x0100
        /*012a*/ 	.byte	0x04
	.zero		1


	//   ....[3]....
        /*012c*/ 	.word	0x00000690
        /*0130*/ 	.word	0x000000ff
        /*0134*/ 	.word	0x00000020
        /*0138*/ 	.short	0x0100
        /*013a*/ 	.byte	0x04
	.zero		1


	//   ....[4]....
        /*013c*/ 	.word	0x000006a0
        /*0140*/ 	.word	0x000000ff
        /*0144*/ 	.word	0x00000010
        /*0148*/ 	.short	0x0100
        /*014a*/ 	.byte	0x04
	.zero		1


	//   ....[5]....
        /*014c*/ 	.word	0x000006b0
        /*0150*/ 	.word	0x000000ff
        /*0154*/ 	.word	0x00000028
        /*0158*/ 	.short	0x0100
        /*015a*/ 	.byte	0x04
	.zero		1


	//   ....[6]....
        /*015c*/ 	.word	0x000007e0
        /*0160*/ 	.word	0x000000ff
        /*0164*/ 	.word	0x00000030
        /*0168*/ 	.short	0x0100
        /*016a*/ 	.byte	0x04
	.zero		1


	//   ....[7]....
        /*016c*/ 	.word	0x000007f0
        /*0170*/ 	.word	0x000000ff
        /*0174*/ 	.word	0x00000048
        /*0178*/ 	.short	0x0100
        /*017a*/ 	.byte	0x04
	.zero		1


	//   ....[8]....
        /*017c*/ 	.word	0x00000800
        /*0180*/ 	.word	0x000000ff
        /*0184*/ 	.word	0x00000038
        /*0188*/ 	.short	0x0100
        /*018a*/ 	.byte	0x04
	.zero		1


	//   ....[9]....
        /*018c*/ 	.word	0x00000810
        /*0190*/ 	.word	0x000000ff
        /*0194*/ 	.word	0x00000050
        /*0198*/ 	.short	0x0100
        /*019a*/ 	.byte	0x04
	.zero		1


	//   ....[10]....
        /*019c*/ 	.word	0x00000820
        /*01a0*/ 	.word	0x000000ff
        /*01a4*/ 	.word	0x00000040
        /*01a8*/ 	.short	0x0100
        /*01aa*/ 	.byte	0x04
	.zero		1


	//   ....[11]....
        /*01ac*/ 	.word	0x00000830
        /*01b0*/ 	.word	0x000000ff
        /*01b4*/ 	.word	0x00000058
        /*01b8*/ 	.short	0x0100
        /*01ba*/ 	.byte	0x04
	.zero		1


	//   ....[12]....
        /*01bc*/ 	.word	0x00000920
        /*01c0*/ 	.word	0x000000ff
        /*01c4*/ 	.word	0x00000060
        /*01c8*/ 	.short	0x0100
        /*01ca*/ 	.byte	0x06
	.zero		1


	//   ....[13]....
        /*01cc*/ 	.word	0x00000930
        /*01d0*/ 	.word	0x000000ff
        /*01d4*/ 	.word	0x00000068
        /*01d8*/ 	.short	0x0100
        /*01da*/ 	.byte	0x06
	.zero		1


	//   ....[14]....
        /*01dc*/ 	.word	0x00000a70
        /*01e0*/ 	.word	0x000000ff
        /*01e4*/ 	.word	0x00000070
        /*01e8*/ 	.short	0x0100
        /*01ea*/ 	.byte	0x06
	.zero		1


	//   ....[15]....
        /*01ec*/ 	.word	0x00000a80
        /*01f0*/ 	.word	0x000000ff
        /*01f4*/ 	.word	0x00000080
        /*01f8*/ 	.short	0x0100
        /*01fa*/ 	.byte	0x06
	.zero		1


	//   ....[16]....
        /*01fc*/ 	.word	0x00000a90
        /*0200*/ 	.word	0x000000ff
        /*0204*/ 	.word	0x00000078
        /*0208*/ 	.short	0x0100
        /*020a*/ 	.byte	0x06
	.zero		1


	//   ....[17]....
        /*020c*/ 	.word	0x00000aa0
        /*0210*/ 	.word	0x000000ff
        /*0214*/ 	.word	0x00000088
        /*0218*/ 	.short	0x0100
        /*021a*/ 	.byte	0x06
	.zero		1


	//   ....[18]....
        /*021c*/ 	.word	0x00000bd0
        /*0220*/ 	.word	0x000000ff
        /*0224*/ 	.word	0x00000090
        /*0228*/ 	.short	0x0100
        /*022a*/ 	.byte	0x04
	.zero		1


	//   ....[19]....
        /*022c*/ 	.word	0x00000be0
        /*0230*/ 	.word	0x000000ff
        /*0234*/ 	.word	0x000000b0
        /*0238*/ 	.short	0x0100
        /*023a*/ 	.byte	0x04
	.zero		1


	//   ....[20]....
        /*023c*/ 	.word	0x00000bf0
        /*0240*/ 	.word	0x000000ff
        /*0244*/ 	.word	0x00000098
        /*0248*/ 	.short	0x0100
        /*024a*/ 	.byte	0x04
	.zero		1


	//   ....[21]....
        /*024c*/ 	.word	0x00000c00
        /*0250*/ 	.word	0x000000ff
        /*0254*/ 	.word	0x000000b8
        /*0258*/ 	.short	0x0100
        /*025a*/ 	.byte	0x04
	.zero		1


	//   ....[22]....
        /*025c*/ 	.word	0x00000c10
        /*0260*/ 	.word	0x000000ff
        /*0264*/ 	.word	0x000000a0
        /*0268*/ 	.short	0x0100
        /*026a*/ 	.byte	0x04
	.zero		1


	//   ....[23]....
        /*026c*/ 	.word	0x00000c20
        /*0270*/ 	.word	0x000000ff
        /*0274*/ 	.word	0x000000c0
        /*0278*/ 	.short	0x0100
        /*027a*/ 	.byte	0x04
	.zero		1


	//   ....[24]....
        /*027c*/ 	.word	0x00000c30
        /*0280*/ 	.word	0x000000ff
        /*0284*/ 	.word	0x000000a8
        /*0288*/ 	.short	0x0100
        /*028a*/ 	.byte	0x04
	.zero		1


	//   ....[25]....
        /*028c*/ 	.word	0x00000c40
        /*0290*/ 	.word	0x000000ff
        /*0294*/ 	.word	0x000000c8
        /*0298*/ 	.short	0x0100
        /*029a*/ 	.byte	0x04
	.zero		1


	//   ....[26]....
        /*029c*/ 	.word	0x00000d40
        /*02a0*/ 	.word	0x000000ff
        /*02a4*/ 	.word	0x000000d0
        /*02a8*/ 	.short	0x0100
        /*02aa*/ 	.byte	0x04
	.zero		1


	//   ....[27]....
        /*02ac*/ 	.word	0x00000d50
        /*02b0*/ 	.word	0x000000ff
        /*02b4*/ 	.word	0x000000e0
        /*02b8*/ 	.short	0x0100
        /*02ba*/ 	.byte	0x04
	.zero		1


	//   ....[28]....
        /*02bc*/ 	.word	0x00000d60
        /*02c0*/ 	.word	0x000000ff
        /*02c4*/ 	.word	0x000000d8
        /*02c8*/ 	.short	0x0100
        /*02ca*/ 	.byte	0x04
	.zero		1


	//   ....[29]....
        /*02cc*/ 	.word	0x00000d70
        /*02d0*/ 	.word	0x000000ff
        /*02d4*/ 	.word	0x000000e8
        /*02d8*/ 	.short	0x0100
        /*02da*/ 	.byte	0x04
	.zero		1


	//   ....[30]....
        /*02dc*/ 	.word	0x00000e70
        /*02e0*/ 	.word	0x000000ff
        /*02e4*/ 	.word	0x000000f0
        /*02e8*/ 	.short	0x0100
        /*02ea*/ 	.byte	0x06
	.zero		1


	//   ....[31]....
        /*02ec*/ 	.word	0x00001aa0
        /*02f0*/ 	.word	0x00000000
        /*02f4*/ 	.word	0x000000e0
        /*02f8*/ 	.short	0x010a
        /*02fa*/ 	.byte	0xff
	.zero		1


	//   ....[32]....
        /*02fc*/ 	.word	0x00001ac0
        /*0300*/ 	.word	0x00000000
        /*0304*/ 	.word	0x000000d0
        /*0308*/ 	.short	0x0101
        /*030a*/ 	.byte	0xff
	.zero		1


	//   ....[33]....
        /*030c*/ 	.word	0x00001b70
        /*0310*/ 	.word	0x000000ff
        /*0314*/ 	.word	0x00000018
        /*0318*/ 	.short	0x010a
        /*031a*/ 	.byte	0x04
	.zero		1


	//   ....[34]....
        /*031c*/ 	.word	0x00001c40
        /*0320*/ 	.word	0x000000ff
        /*0324*/ 	.word	0x00000018
        /*0328*/ 	.short	0x010a
        /*032a*/ 	.byte	0x21
	.zero		1


	//   ....[35]....
        /*032c*/ 	.word	0x00001df0
        /*0330*/ 	.word	0x000000ff
        /*0334*/ 	.word	0x00000018
        /*0338*/ 	.short	0x010a
        /*033a*/ 	.byte	0x05
	.zero		1


	//   ....[36]....
        /*033c*/ 	.word	0x00001f10
        /*0340*/ 	.word	0x000000ff
        /*0344*/ 	.word	0x00000068
        /*0348*/ 	.short	0x0101
        /*034a*/ 	.byte	0x0d
	.zero		1


	//   ....[37]....
        /*034c*/ 	.word	0x00001f30
        /*0350*/ 	.word	0x000000ff
        /*0354*/ 	.word	0x00000018
        /*0358*/ 	.short	0x010a
        /*035a*/ 	.byte	0x04
	.zero		1


	//   ....[38]....
        /*035c*/ 	.word	0x00001fb0
        /*0360*/ 	.word	0x000000ff
        /*0364*/ 	.word	0x00000018
        /*0368*/ 	.short	0x010a
        /*036a*/ 	.byte	0x11
	.zero		1


	//   ....[39]....
        /*036c*/ 	.word	0x00002150
        /*0370*/ 	.word	0x000000ff
        /*0374*/ 	.word	0x00000018
        /*0378*/ 	.short	0x010a
        /*037a*/ 	.byte	0x05
	.zero		1


	//   ....[40]....
        /*037c*/ 	.word	0x00002290
        /*0380*/ 	.word	0x00000003
        /*0384*/ 	.word	0x00000070
        /*0388*/ 	.short	0x010a
        /*038a*/ 	.byte	0xff
	.zero		1


	//   ....[41]....
        /*038c*/ 	.word	0x000023e0
        /*0390*/ 	.word	0x00000000
        /*0394*/ 	.word	0x00000000
        /*0398*/ 	.short	0x0101
        /*039a*/ 	.byte	0xff
	.zero		1


	//   ....[42]....
        /*039c*/ 	.word	0x000029a0
        /*03a0*/ 	.word	0x000000ff
        /*03a4*/ 	.word	0x00000000
        /*03a8*/ 	.short	0x010a
        /*03aa*/ 	.byte	0x04
	.zero		1


	//   ....[43]....
        /*03ac*/ 	.word	0x00002a30
        /*03b0*/ 	.word	0x000000ff
        /*03b4*/ 	.word	0x00000000
        /*03b8*/ 	.short	0x010a
        /*03ba*/ 	.byte	0x05
	.zero		1


	//   ....[44]....
        /*03bc*/ 	.word	0x00002ad0
        /*03c0*/ 	.word	0x00000000
        /*03c4*/ 	.word	0x00000000
        /*03c8*/ 	.short	0x010a
        /*03ca*/ 	.byte	0xff
	.zero		1


	//   ....[45]....
        /*03cc*/ 	.word	0x00002c10
        /*03d0*/ 	.word	0x00000000
        /*03d4*/ 	.word	0x000000d0
        /*03d8*/ 	.short	0x010a
        /*03da*/ 	.byte	0xff
	.zero		1


	//   ....[46]....
        /*03dc*/ 	.word	0x00002c80
        /*03e0*/ 	.word	0x00000004
        /*03e4*/ 	.word	0x00000000
        /*03e8*/ 	.short	0x0101
        /*03ea*/ 	.byte	0xff
	.zero		1


	//   ....[47]....
        /*03ec*/ 	.word	0x00002ca0
        /*03f0*/ 	.word	0x000000ff
        /*03f4*/ 	.word	0x00000080
        /*03f8*/ 	.short	0x010a
        /*03fa*/ 	.byte	0x04
	.zero		1


	//   ....[48]....
        /*03fc*/ 	.word	0x00002dc0
        /*0400*/ 	.word	0x00000000
        /*0404*/ 	.word	0x00000070
        /*0408*/ 	.short	0x010a
        /*040a*/ 	.byte	0xff
	.zero		1


	//   ....[49]....
        /*040c*/ 	.word	0x00002ec0
        /*0410*/ 	.word	0x00000000
        /*0414*/ 	.word	0x00000000
        /*0418*/ 	.short	0x0101
        /*041a*/ 	.byte	0xff
	.zero		1


	//   ....[50]....
        /*041c*/ 	.word	0x00002f50
        /*0420*/ 	.word	0x000000ff
        /*0424*/ 	.word	0x00000080
        /*0428*/ 	.short	0x0106
        /*042a*/ 	.byte	0x04
	.zero		1


	//   ....[51]....
        /*042c*/ 	.word	0x00002f70
        /*0430*/ 	.word	0x000000ff
        /*0434*/ 	.word	0x00000080
        /*0438*/ 	.short	0x010a
        /*043a*/ 	.byte	0x04
	.zero		1


	//   ....[52]....
        /*043c*/ 	.word	0x00003000
        /*0440*/ 	.word	0x000000ff
        /*0444*/ 	.word	0x00000080
        /*0448*/ 	.short	0x0106
        /*044a*/ 	.byte	0x07
	.zero		1


	//   ....[53]....
        /*044c*/ 	.word	0x00003040
        /*0450*/ 	.word	0x00000000
        /*0454*/ 	.word	0x00000080
        /*0458*/ 	.short	0x010a
        /*045a*/ 	.byte	0xff
	.zero		1


	//   ....[54]....
        /*045c*/ 	.word	0x00003290
        /*0460*/ 	.word	0x000000ff
        /*0464*/ 	.word	0x00000008
        /*0468*/ 	.short	0x010a
        /*046a*/ 	.byte	0x05
	.zero		1


	//   ....[55]....
        /*046c*/ 	.word	0x000032b0
        /*0470*/ 	.word	0x000000ff
        /*0474*/ 	.word	0x00000008
        /*0478*/ 	.short	0x010a
        /*047a*/ 	.byte	0x05
	.zero		1


	//   ....[56]....
        /*047c*/ 	.word	0x00003440
        /*0480*/ 	.word	0x000000ff
        /*0484*/ 	.word	0x00000008
        /*0488*/ 	.short	0x010a
        /*048a*/ 	.byte	0x05
	.zero		1


	//   ....[57]....
        /*048c*/ 	.word	0x00003460
        /*0490*/ 	.word	0x000000ff
        /*0494*/ 	.word	0x00000008
        /*0498*/ 	.short	0x010a
        /*049a*/ 	.byte	0x05
	.zero		1


	//   ....[58]....
        /*049c*/ 	.word	0x00003520
        /*04a0*/ 	.word	0x000000ff
        /*04a4*/ 	.word	0x00000000
        /*04a8*/ 	.short	0x0101
        /*04aa*/ 	.byte	0x04
	.zero		1


	//   ....[59]....
        /*04ac*/ 	.word	0x00003860
        /*04b0*/ 	.word	0x00000000
        /*04b4*/ 	.word	0x00000070
        /*04b8*/ 	.short	0x010a
        /*04ba*/ 	.byte	0xff
	.zero		1


	//   ....[60]....
        /*04bc*/ 	.word	0x00003920
        /*04c0*/ 	.word	0x00000000
        /*04c4*/ 	.word	0x00000000
        /*04c8*/ 	.short	0x0101
        /*04ca*/ 	.byte	0xff
	.zero		1


	//   ....[61]....
        /*04cc*/ 	.word	0x000039e0
        /*04d0*/ 	.word	0x000000ff
        /*04d4*/ 	.word	0x00000000
        /*04d8*/ 	.short	0x010a
        /*04da*/ 	.byte	0x04
	.zero		1


	//   ....[62]....
        /*04dc*/ 	.word	0x000039f0
        /*04e0*/ 	.word	0x000000ff
        /*04e4*/ 	.word	0x000000b0
        /*04e8*/ 	.short	0x010a
        /*04ea*/ 	.byte	0x1f
	.zero		1


	//   ....[63]....
        /*04ec*/ 	.word	0x00003aa0
        /*04f0*/ 	.word	0x000000ff
        /*04f4*/ 	.word	0x00000000
        /*04f8*/ 	.short	0x010a
        /*04fa*/ 	.byte	0x05
	.zero		1


	//   ....[64]....
        /*04fc*/ 	.word	0x00003bd0
        /*0500*/ 	.word	0x000000ff
        /*0504*/ 	.word	0x00000000
        /*0508*/ 	.short	0x010a
        /*050a*/ 	.byte	0x04
	.zero		1


	//   ....[65]....
        /*050c*/ 	.word	0x00003ed0
        /*0510*/ 	.word	0x000000ff
        /*0514*/ 	.word	0x00000000
        /*0518*/ 	.short	0x010a
        /*051a*/ 	.byte	0x04
	.zero		1


	//   ....[66]....
        /*051c*/ 	.word	0x00003f60
        /*0520*/ 	.word	0x000000ff
        /*0524*/ 	.word	0x00000000
        /*0528*/ 	.short	0x010a
        /*052a*/ 	.byte	0x05
	.zero		1


	//   ....[67]....
        /*052c*/ 	.word	0x00003ff0
        /*0530*/ 	.word	0x000000ff
        /*0534*/ 	.word	0x00000000
        /*0538*/ 	.short	0x010a
        /*053a*/ 	.byte	0x05
	.zero		1


	//   ....[68]....
        /*053c*/ 	.word	0x00004090
        /*0540*/ 	.word	0x00000000
        /*0544*/ 	.word	0x00000000
        /*0548*/ 	.short	0x010a
        /*054a*/ 	.byte	0xff
	.zero		1


	//   ....[69]....
        /*054c*/ 	.word	0x000040d0
        /*0550*/ 	.word	0x00000000
        /*0554*/ 	.word	0x00000000
        /*0558*/ 	.short	0x010a
        /*055a*/ 	.byte	0xff
	.zero		1


	//   ....[70]....
        /*055c*/ 	.word	0x00004140
        /*0560*/ 	.word	0x000000ff
        /*0564*/ 	.word	0x00000000
        /*0568*/ 	.short	0x0101
        /*056a*/ 	.byte	0x04
	.zero		1


	//   ....[71]....
        /*056c*/ 	.word	0x00004180
        /*0570*/ 	.word	0x000000ff
        /*0574*/ 	.word	0x000000f0
        /*0578*/ 	.short	0x010a
        /*057a*/ 	.byte	0x1a
	.zero		1


	//   ....[72]....
        /*057c*/ 	.word	0x000041d0
        /*0580*/ 	.word	0x000000ff
        /*0584*/ 	.word	0x00000000
        /*0588*/ 	.short	0x0101
        /*058a*/ 	.byte	0x04
	.zero		1


	//   ....[73]....
        /*058c*/ 	.word	0x00004640
        /*0590*/ 	.word	0x0000000c
        /*0594*/ 	.word	0x00000070
        /*0598*/ 	.short	0x010a
        /*059a*/ 	.byte	0xff
	.zero		1


	//   ....[74]....
        /*059c*/ 	.word	0x000047b0
        /*05a0*/ 	.word	0x00000000
        /*05a4*/ 	.word	0x00000000
        /*05a8*/ 	.short	0x0101
        /*05aa*/ 	.byte	0xff
	.zero		1


	//   ....[75]....
        /*05ac*/ 	.word	0x00004c30
        /*05b0*/ 	.word	0x000000ff
        /*05b4*/ 	.word	0x00000068
        /*05b8*/ 	.short	0x010a
        /*05ba*/ 	.byte	0x18
	.zero		1


	//   ....[76]....
        /*05bc*/ 	.word	0x00004df0
        /*05c0*/ 	.word	0x000000ff
        /*05c4*/ 	.word	0x00000048
        /*05c8*/ 	.short	0x010a
        /*05ca*/ 	.byte	0x04
	.zero		1


	//   ....[77]....
        /*05cc*/ 	.word	0x00004fd0
        /*05d0*/ 	.word	0x000000ff
        /*05d4*/ 	.word	0x00000030
        /*05d8*/ 	.short	0x010b
        /*05da*/ 	.byte	0x04
	.zero		1


	//   ....[78]....
        /*05dc*/ 	.word	0x00004fe0
        /*05e0*/ 	.word	0x000000ff
        /*05e4*/ 	.word	0x00000000
        /*05e8*/ 	.short	0x0101
        /*05ea*/ 	.byte	0x14
	.zero		1


	//   ....[79]....
        /*05ec*/ 	.word	0x00004ff0
        /*05f0*/ 	.word	0x000000ff
        /*05f4*/ 	.word	0x00000048
        /*05f8*/ 	.short	0x010a
        /*05fa*/ 	.byte	0x05
	.zero		1


	//   ....[80]....
        /*05fc*/ 	.word	0x000051f0
        /*0600*/ 	.word	0x000000ff
        /*0604*/ 	.word	0x00000030
        /*0608*/ 	.short	0x010b
        /*060a*/ 	.byte	0x05
	.zero		1


	//   ....[81]....
        /*060c*/ 	.word	0x00005200
        /*0610*/ 	.word	0x000000ff
        /*0614*/ 	.word	0x00000000
        /*0618*/ 	.short	0x0101
        /*061a*/ 	.byte	0x04
	.zero		1


	//   ....[82]....
        /*061c*/ 	.word	0x000052a0
        /*0620*/ 	.word	0x000000ff
        /*0624*/ 	.word	0x00000000
        /*0628*/ 	.short	0x010a
        /*062a*/ 	.byte	0x04
	.zero		1


	//   ....[83]....
        /*062c*/ 	.word	0x00005330
        /*0630*/ 	.word	0x000000ff
        /*0634*/ 	.word	0x00000000
        /*0638*/ 	.short	0x010a
        /*063a*/ 	.byte	0x05
	.zero		1


	//   ....[84]....
        /*063c*/ 	.word	0x000053d0
        /*0640*/ 	.word	0x00000000
        /*0644*/ 	.word	0x00000000
        /*0648*/ 	.short	0x010a
        /*064a*/ 	.byte	0xff
	.zero		1


	//   ....[85]....
        /*064c*/ 	.word	0x00005720
        /*0650*/ 	.word	0x00000003
        /*0654*/ 	.word	0x00000070
        /*0658*/ 	.short	0x010a
        /*065a*/ 	.byte	0xff
	.zero		1


	//   ....[86]....
        /*065c*/ 	.word	0x000058a0
        /*0660*/ 	.word	0x00000000
        /*0664*/ 	.word	0x00000000
        /*0668*/ 	.short	0x0101
        /*066a*/ 	.byte	0xff
	.zero		1


	//   ....[87]....
        /*066c*/ 	.word	0x00006470
        /*0670*/ 	.word	0x00000000
        /*0674*/ 	.word	0x00000030
        /*0678*/ 	.short	0x010a
        /*067a*/ 	.byte	0xff
	.zero		1


	//   ....[88]....
        /*067c*/ 	.word	0x000064e0
        /*0680*/ 	.word	0x00000059
        /*0684*/ 	.word	0x00000090
        /*0688*/ 	.short	0x010a
        /*068a*/ 	.byte	0xff
	.zero		1


	//   ....[89]....
        /*068c*/ 	.word	0x000065d0
        /*0690*/ 	.word	0x00000000
        /*0694*/ 	.word	0x00000030
        /*0698*/ 	.short	0x010a
        /*069a*/ 	.byte	0xff
	.zero		1


	//   ....[90]....
        /*069c*/ 	.word	0x00006700
        /*06a0*/ 	.word	0x00000059
        /*06a4*/ 	.word	0x00000090
        /*06a8*/ 	.short	0x010a
        /*06aa*/ 	.byte	0xff
	.zero		1


	//   ....[91]....
        /*06ac*/ 	.word	0x00007230
        /*06b0*/ 	.word	0x00000000
        /*06b4*/ 	.word	0x00000000
        /*06b8*/ 	.short	0x0101
        /*06ba*/ 	.byte	0xff
	.zero		1


	//   ....[92]....
        /*06bc*/ 	.word	0x00007240
        /*06c0*/ 	.word	0x00000003
        /*06c4*/ 	.word	0x00000030
        /*06c8*/ 	.short	0x010a
        /*06ca*/ 	.byte	0xff
	.zero		1


	//   ....[93]....
        /*06cc*/ 	.word	0x00007310
        /*06d0*/ 	.word	0x00000003
        /*06d4*/ 	.word	0x00000030
        /*06d8*/ 	.short	0x010a
        /*06da*/ 	.byte	0xff
	.zero		1


	//   ....[94]....
        /*06dc*/ 	.word	0x00007790
        /*06e0*/ 	.word	0x00000059
        /*06e4*/ 	.word	0x00000000
        /*06e8*/ 	.short	0x0101
        /*06ea*/ 	.byte	0xff
	.zero		1


	//   ....[95]....
        /*06ec*/ 	.word	0x00007fb0
        /*06f0*/ 	.word	0x00000002
        /*06f4*/ 	.word	0x00000000
        /*06f8*/ 	.short	0x0101
        /*06fa*/ 	.byte	0xff
	.zero		1


	//   ....[96]....
        /*06fc*/ 	.word	0x00008270
        /*0700*/ 	.word	0x000000ff
        /*0704*/ 	.word	0x00000000
        /*0708*/ 	.short	0x0101
        /*070a*/ 	.byte	0x04
	.zero		1


	//   ....[97]....
        /*070c*/ 	.word	0x00008290
        /*0710*/ 	.word	0x00000000
        /*0714*/ 	.word	0x000000e0
        /*0718*/ 	.short	0x010a
        /*071a*/ 	.byte	0xff
	.zero		1


	//   ....[98]....
        /*071c*/ 	.word	0x000082f0
        /*0720*/ 	.word	0x00000000
        /*0724*/ 	.word	0x00000018
        /*0728*/ 	.short	0x010a
        /*072a*/ 	.byte	0xff
	.zero		1


	//   ....[99]....
        /*072c*/ 	.word	0x00008350
        /*0730*/ 	.word	0x00000000
        /*0734*/ 	.word	0x00000018
        /*0738*/ 	.short	0x010a
        /*073a*/ 	.byte	0xff
	.zero		1


	//   ....[100]....
        /*073c*/ 	.word	0x000083a0
        /*0740*/ 	.word	0x00000003
        /*0744*/ 	.word	0x00000070
        /*0748*/ 	.short	0x010a
        /*074a*/ 	.byte	0xff
	.zero		1


	//   ....[101]....
        /*074c*/ 	.word	0x00008400
        /*0750*/ 	.word	0x00000000
        /*0754*/ 	.word	0x00000000
        /*0758*/ 	.short	0x010a
        /*075a*/ 	.byte	0xff
	.zero		1


	//   ....[102]....
        /*075c*/ 	.word	0x00008460
        /*0760*/ 	.word	0x00000000
        /*0764*/ 	.word	0x00000000
        /*0768*/ 	.short	0x010a
        /*076a*/ 	.byte	0xff
	.zero		1


	//   ....[103]....
        /*076c*/ 	.word	0x000084b0
        /*0770*/ 	.word	0x00000000
        /*0774*/ 	.word	0x000000d0
        /*0778*/ 	.short	0x010a
        /*077a*/ 	.byte	0xff
	.zero		1


	//   ....[104]....
        /*077c*/ 	.word	0x00008510
        /*0780*/ 	.word	0x00000000
        /*0784*/ 	.word	0x00000080
        /*0788*/ 	.short	0x010a
        /*078a*/ 	.byte	0xff
	.zero		1


	//   ....[105]....
        /*078c*/ 	.word	0x00008560
        /*0790*/ 	.word	0x00000000
        /*0794*/ 	.word	0x00000070
        /*0798*/ 	.short	0x010a
        /*079a*/ 	.byte	0xff
	.zero		1


	//   ....[106]....
        /*079c*/ 	.word	0x000085c0
        /*07a0*/ 	.word	0x00000000
        /*07a4*/ 	.word	0x00000080
        /*07a8*/ 	.short	0x010a
        /*07aa*/ 	.byte	0xff
	.zero		1


	//   ....[107]....
        /*07ac*/ 	.word	0x00008620
        /*07b0*/ 	.word	0x00000005
        /*07b4*/ 	.word	0x00000008
        /*07b8*/ 	.short	0x010a
        /*07ba*/ 	.byte	0xff
	.zero		1


	//   ....[108]....
        /*07bc*/ 	.word	0x00008710
        /*07c0*/ 	.word	0x00000003
        /*07c4*/ 	.word	0x00000008
        /*07c8*/ 	.short	0x010a
        /*07ca*/ 	.byte	0xff
	.zero		1


	//   ....[109]....
        /*07cc*/ 	.word	0x00008760
        /*07d0*/ 	.word	0x00000000
        /*07d4*/ 	.word	0x00000070
        /*07d8*/ 	.short	0x010a
        /*07da*/ 	.byte	0xff
	.zero		1


	//   ....[110]....
        /*07dc*/ 	.word	0x000087c0
        /*07e0*/ 	.word	0x00000000
        /*07e4*/ 	.word	0x000000b0
        /*07e8*/ 	.short	0x010a
        /*07ea*/ 	.byte	0xff
	.zero		1


	//   ....[111]....
        /*07ec*/ 	.word	0x00008820
        /*07f0*/ 	.word	0x00000000
        /*07f4*/ 	.word	0x00000000
        /*07f8*/ 	.short	0x010a
        /*07fa*/ 	.byte	0xff
	.zero		1


	//   ....[112]....
        /*07fc*/ 	.word	0x00008880
        /*0800*/ 	.word	0x00000000
        /*0804*/ 	.word	0x00000000
        /*0808*/ 	.short	0x010a
        /*080a*/ 	.byte	0xff
	.zero		1


	//   ....[113]....
        /*080c*/ 	.word	0x000088e0
        /*0810*/ 	.word	0x00000000
        /*0814*/ 	.word	0x00000000
        /*0818*/ 	.short	0x010a
        /*081a*/ 	.byte	0xff
	.zero		1


	//   ....[114]....
        /*081c*/ 	.word	0x00008940
        /*0820*/ 	.word	0x00000000
        /*0824*/ 	.word	0x00000000
        /*0828*/ 	.short	0x010a
        /*082a*/ 	.byte	0xff
	.zero		1


	//   ....[115]....
        /*082c*/ 	.word	0x000089a0
        /*0830*/ 	.word	0x00000000
        /*0834*/ 	.word	0x000000f0
        /*0838*/ 	.short	0x010a
        /*083a*/ 	.byte	0xff
	.zero		1


	//   ....[116]....
        /*083c*/ 	.word	0x000089f0
        /*0840*/ 	.word	0x0000000c
        /*0844*/ 	.word	0x00000070
        /*0848*/ 	.short	0x010a
        /*084a*/ 	.byte	0xff
	.zero		1


	//   ....[117]....
        /*084c*/ 	.word	0x00008a50
        /*0850*/ 	.word	0x00000000
        /*0854*/ 	.word	0x00000068
        /*0858*/ 	.short	0x010a
        /*085a*/ 	.byte	0xff
	.zero		1


	//   ....[118]....
        /*085c*/ 	.word	0x00008ab0
        /*0860*/ 	.word	0x00000000
        /*0864*/ 	.word	0x00000048
        /*0868*/ 	.short	0x010a
        /*086a*/ 	.byte	0xff
	.zero		1


	//   ....[119]....
        /*086c*/ 	.word	0x00008b10
        /*0870*/ 	.word	0x00000009
        /*0874*/ 	.word	0x00000048
        /*0878*/ 	.short	0x010a
        /*087a*/ 	.byte	0xff
	.zero		1


	//   ....[120]....
        /*087c*/ 	.word	0x00008b70
        /*0880*/ 	.word	0x00000000
        /*0884*/ 	.word	0x00000000
        /*0888*/ 	.short	0x010a
        /*088a*/ 	.byte	0xff
	.zero		1


	//   ....[121]....
        /*088c*/ 	.word	0x00008bd0
        /*0890*/ 	.word	0x00000000
        /*0894*/ 	.word	0x00000000
        /*0898*/ 	.short	0x010a
        /*089a*/ 	.byte	0xff
	.zero		1


	//   ....[122]....
        /*089c*/ 	.word	0x00008c20
        /*08a0*/ 	.word	0x00000003
        /*08a4*/ 	.word	0x00000070
        /*08a8*/ 	.short	0x010a
        /*08aa*/ 	.byte	0xff
	.zero		1


	//   ....[123]....
        /*08ac*/ 	.word	0x00008c70
        /*08b0*/ 	.word	0x00000000
        /*08b4*/ 	.word	0x00000030
        /*08b8*/ 	.short	0x010a
        /*08ba*/ 	.byte	0xff
	.zero		1


	//   ....[124]....
        /*08bc*/ 	.word	0x00008cc0
        /*08c0*/ 	.word	0x00000059
        /*08c4*/ 	.word	0x00000090
        /*08c8*/ 	.short	0x010a
        /*08ca*/ 	.byte	0xff
	.zero		1


	//   ....[125]....
        /*08cc*/ 	.word	0x00008d10
        /*08d0*/ 	.word	0x00000003
        /*08d4*/ 	.word	0x00000030
        /*08d8*/ 	.short	0x010a
        /*08da*/ 	.byte	0xff
	.zero		1


	//----- nvinfo : EIATTR_NUM_MBARRIERS
	.align		4
.L_47:
        /*08dc*/ 	.byte	0x03, 0x38
        /*08de*/ 	.short	0x001f


	//----- nvinfo : EIATTR_EXIT_INSTR_OFFSETS
	.align		4
        /*08e0*/ 	.byte	0x04, 0x1c
        /*08e2*/ 	.short	(.L_49 - .L_48)


	//   ....[0]....
.L_48:
        /*08e4*/ 	.word	0x00002b00


	//   ....[1]....
        /*08e8*/ 	.word	0x00003010


	//   ....[2]....
        /*08ec*/ 	.word	0x00003070


	//   ....[3]....
        /*08f0*/ 	.word	0x00004400


	//   ....[4]....
        /*08f4*/ 	.word	0x00005400


	//   ....[5]....
        /*08f8*/ 	.word	0x00005440


	//   ....[6]....
        /*08fc*/ 	.word	0x00008150


	//   ....[7]....
        /*0900*/ 	.word	0x000081d0


	//   ....[8]....
        /*0904*/ 	.word	0x00008200


	//   ....[9]....
        /*0908*/ 	.word	0x00008280


	//----- nvinfo : EIATTR_MAX_THREADS
	.align		4
.L_49:
        /*090c*/ 	.byte	0x04, 0x05
        /*090e*/ 	.short	(.L_51 - .L_50)
.L_50:
        /*0910*/ 	.word	0x00000100
        /*0914*/ 	.word	0x00000001
        /*0918*/ 	.word	0x00000001


	//----- nvinfo : EIATTR_CRS_STACK_SIZE
	.align		4
.L_51:
        /*091c*/ 	.byte	0x04, 0x1e
        /*091e*/ 	.short	(.L_53 - .L_52)
.L_52:
        /*0920*/ 	.word	0x00000000


	//----- nvinfo : EIATTR_CBANK_PARAM_SIZE
	.align		4
.L_53:
        /*0924*/ 	.byte	0x03, 0x19
        /*0926*/ 	.short	0x0800


	//----- nvinfo : EIATTR_PARAM_CBANK
	.align		4
        /*0928*/ 	.byte	0x04, 0x0a
        /*092a*/ 	.short	(.L_55 - .L_54)
	.align		4
.L_54:
        /*092c*/ 	.word	index@(.nv.constant0._ZN7cutlass13device_kernelINS_4gemm6kernel13GemmUniversalIN4cute5tupleIJiiiiEEENS1_10collective13CollectiveMmaINS1_35MainloopSm100TmaUmmaWarpSpecializedILi3ELi2ELi4ENS5_IJNS4_1CILi2EEESB_NSA_ILi1EEEEEEEENS5_IJNSA_ILi256EEENSA_ILi64EEESG_EEENS_10bfloat16_tENS5_IJlSC_lEEESI_SJ_NS4_8TiledMMAINS4_8MMA_AtomIJNS4_26SM100_MMA_F16BF16_2x1SM_SSISI_SI_fLi256ELi64ELNS4_4UMMA5MajorE0ELSO_0ELNSN_7ScaleInE0ELSP_0EEEEEENS4_6LayoutINS5_IJSC_SC_SC_EEENS5_IJNSA_ILi0EEESU_SU_EEEEENS5_IJNS4_10UnderscoreESX_SX_EEEEENS4_28SM100_TMA_2SM_LOAD_MULTICASTENS4_14ComposedLayoutINS4_7SwizzleILi3ELi4ELi3EEENS4_18smem_ptr_flag_bitsILi16EEENSS_INS5_IJNSA_ILi8EEESG_EEENS5_IJSG_SC_EEEEEEEvNS4_8identityENS4_18SM100_TMA_2SM_LOADES1A_vS1B_EENS_8epilogue10collective18CollectiveEpilogueINS1E_23Sm100TmaWarpSpecializedILi3ELi2ELi32ELb1ELb0EEEJNS5_IJNSA_ILi128EEESG_SG_EEENS5_IJNSS_IS1J_SC_EENSS_INSA_ILi32EEESC_EEEEESI_SJ_SI_SJ_NS1E_6fusion15FusionCallbacksIS1I_NS1P_17LinearCombinationISI_fSI_fLNS_15FloatRoundStyleE2EEES1K_S1O_JEEENS4_5SM1004TMEM4LOAD26SM100_TMEM_LOAD_32dp32b32xENS4_13SM90_TMA_LOADENS11_INS12_ILi2ELi4ELi3EEES15_NSS_INS5_IJS16_S1M_EEENS5_IJS1M_SC_EEEEEEENS4_39AutoVectorizingCopyWithAssumedAlignmentILi128EEENS4_14SM90_TMA_STOREES24_S26_S26_EEEvvEEEEvNT_6ParamsE)
        /*0930*/ 	.short	0x0380
        /*0932*/ 	.short	0x0800


	//----- nvinfo : EIATTR_SW_WAR
	.align		4
.L_55:
        /*0934*/ 	.byte	0x04, 0x36
        /*0936*/ 	.short	(.L_57 - .L_56)
.L_56:
        /*0938*/ 	.word	0x00000008
.L_57:


//--------------------- .nv.callgraph             --------------------------
	.section	.nv.callgraph,"",@"SHT_CUDA_CALLGRAPH"
	.align	4
	.sectionentsize	8
	.align		4
        /*0000*/ 	.word	0x00000000
	.align		4
        /*0004*/ 	.word	0xffffffff
	.align		4
        /*0008*/ 	.word	index@(_ZN7cutlass13device_kernelINS_4gemm6kernel13GemmUniversalIN4cute5tupleIJiiiiEEENS1_10collective13CollectiveMmaINS1_35MainloopSm100TmaUmmaWarpSpecializedILi3ELi2ELi4ENS5_IJNS4_1CILi2EEESB_NSA_ILi1EEEEEEEENS5_IJNSA_ILi256EEENSA_ILi64EEESG_EEENS_10bfloat16_tENS5_IJlSC_lEEESI_SJ_NS4_8TiledMMAINS4_8MMA_AtomIJNS4_26SM100_MMA_F16BF16_2x1SM_SSISI_SI_fLi256ELi64ELNS4_4UMMA5MajorE0ELSO_0ELNSN_7ScaleInE0ELSP_0EEEEEENS4_6LayoutINS5_IJSC_SC_SC_EEENS5_IJNSA_ILi0EEESU_SU_EEEEENS5_IJNS4_10UnderscoreESX_SX_EEEEENS4_28SM100_TMA_2SM_LOAD_MULTICASTENS4_14ComposedLayoutINS4_7SwizzleILi3ELi4ELi3EEENS4_18smem_ptr_flag_bitsILi16EEENSS_INS5_IJNSA_ILi8EEESG_EEENS5_IJSG_SC_EEEEEEEvNS4_8identityENS4_18SM100_TMA_2SM_LOADES1A_vS1B_EENS_8epilogue10collective18CollectiveEpilogueINS1E_23Sm100TmaWarpSpecializedILi3ELi2ELi32ELb1ELb0EEEJNS5_IJNSA_ILi128EEESG_SG_EEENS5_IJNSS_IS1J_SC_EENSS_INSA_ILi32EEESC_EEEEESI_SJ_SI_SJ_NS1E_6fusion15FusionCallbacksIS1I_NS1P_17LinearCombinationISI_fSI_fLNS_15FloatRoundStyleE2EEES1K_S1O_JEEENS4_5SM1004TMEM4LOAD26SM100_TMEM_LOAD_32dp32b32xENS4_13SM90_TMA_LOADENS11_INS12_ILi2ELi4ELi3EEES15_NSS_INS5_IJS16_S1M_EEENS5_IJS1M_SC_EEEEEEENS4_39AutoVectorizingCopyWithAssumedAlignmentILi128EEENS4_14SM90_TMA_STOREES24_S26_S26_EEEvvEEEEvNT_6ParamsE)
	.align		4
        /*000c*/ 	.word	index@(__assertfail)
	.align		4
        /*0010*/ 	.word	0x00000000
	.align		4
        /*0014*/ 	.word	0xfffffffe
	.align		4
        /*0018*/ 	.word	0x00000000
	.align		4
        /*001c*/ 	.word	0xfffffffd
	.align		4
        /*0020*/ 	.word	0x00000000
	.align		4
        /*0024*/ 	.word	0xfffffffc


//--------------------- .nv.constant4             --------------------------
	.section	.nv.constant4,"a",@progbits
	.align	8
	.align		8
.nv.constant4:
        /*0000*/ 	.dword	__assertfail
	.align		8
        /*0008*/ 	.dword	__unnamed_1
	.align		8
        /*0010*/ 	.dword	__unnamed_2
	.align		8
        /*0018*/ 	.dword	_ZN39_INTERNAL_9b3d75b2_4_k_cu_a08d40cf_81904cuda3std3__45__cpo5beginE
	.align		8
        /*0020*/ 	.dword	_ZN39_INTERNAL_9b3d75b2_4_k_cu_a08d40cf_81904cuda3std3__45__cpo3endE
	.align		8
        /*0028*/ 	.dword	_ZN39_INTERNAL_9b3d75b2_4_k_cu_a08d40cf_81904cuda3std3__45__cpo6cbeginE
	.align		8
        /*0030*/ 	.dword	_ZN39_INTERNAL_9b3d75b2_4_k_cu_a08d40cf_81904cuda3std3__45__cpo4cendE
	.align		8
        /*0038*/ 	.dword	_ZN39_INTERNAL_9b3d75b2_4_k_cu_a08d40cf_81904cuda3std3__441_GLOBAL__N__9b3d75b2_4_k_cu_a08d40cf_81906ignoreE
	.align		8
        /*0040*/ 	.dword	_ZN39_INTERNAL_9b3d75b2_4_k_cu_a08d40cf_81904cuda3std3__419piecewise_constructE
	.align		8
        /*0048*/ 	.dword	_ZN39_INTERNAL_9b3d75b2_4_k_cu_a08d40cf_81904cuda3std3__48in_placeE
	.align		8
        /*0050*/ 	.dword	_ZN39_INTERNAL_9b3d75b2_4_k_cu_a08d40cf_81904cuda3std6ranges3__45__cpo4swapE
	.align		8
        /*0058*/ 	.dword	_ZN39_INTERNAL_9b3d75b2_4_k_cu_a08d40cf_81904cuda3std6ranges3__45__cpo9iter_moveE
	.align		8
        /*0060*/ 	.dword	_ZN39_INTERNAL_9b3d75b2_4_k_cu_a08d40cf_81904cute7productE
	.align		8
        /*0068*/ 	.dword	_ZN39_INTERNAL_9b3d75b2_4_k_cu_a08d40cf_81904cute1_E
	.align		8
        /*0070*/ 	.dword	$str$25
	.align		8
        /*0078*/ 	.dword	$str$26
	.align		8
        /*0080*/ 	.dword	$str$27
	.align		8
        /*0088*/ 	.dword	$str$28


//--------------------- .text._ZN7cutlass13device_kernelINS_4gemm6kernel13GemmUniversalIN4cute5tupleIJiiiiEEENS1_10collective13CollectiveMmaINS1_35MainloopSm100TmaUmmaWarpSpecializedILi3ELi2ELi4ENS5_IJNS4_1CILi2EEESB_NSA_ILi1EEEEEEEENS5_IJNSA_ILi256EEENSA_ILi64EEESG_EEENS_10bfloat16_tENS5_IJlSC_lEEESI_SJ_NS4_8TiledMMAINS4_8MMA_AtomIJNS4_26SM100_MMA_F16BF16_2x1SM_SSISI_SI_fLi256ELi64ELNS4_4UMMA5MajorE0ELSO_0ELNSN_7ScaleInE0ELSP_0EEEEEENS4_6LayoutINS5_IJSC_SC_SC_EEENS5_IJNSA_ILi0EEESU_SU_EEEEENS5_IJNS4_10UnderscoreESX_SX_EEEEENS4_28SM100_TMA_2SM_LOAD_MULTICASTENS4_14ComposedLayoutINS4_7SwizzleILi3ELi4ELi3EEENS4_18smem_ptr_flag_bitsILi16EEENSS_INS5_IJNSA_ILi8EEESG_EEENS5_IJSG_SC_EEEEEEEvNS4_8identityENS4_18SM100_TMA_2SM_LOADES1A_vS1B_EENS_8epilogue10collective18CollectiveEpilogueINS1E_23Sm100TmaWarpSpecializedILi3ELi2ELi32ELb1ELb0EEEJNS5_IJNSA_ILi128EEESG_SG_EEENS5_IJNSS_IS1J_SC_EENSS_INSA_ILi32EEESC_EEEEESI_SJ_SI_SJ_NS1E_6fusion15FusionCallbacksIS1I_NS1P_17LinearCombinationISI_fSI_fLNS_15FloatRoundStyleE2EEES1K_S1O_JEEENS4_5SM1004TMEM4LOAD26SM100_TMEM_LOAD_32dp32b32xENS4_13SM90_TMA_LOADENS11_INS12_ILi2ELi4ELi3EEES15_NSS_INS5_IJS16_S1M_EEENS5_IJS1M_SC_EEEEEEENS4_39AutoVectorizingCopyWithAssumedAlignmentILi128EEENS4_14SM90_TMA_STOREES24_S26_S26_EEEvvEEEEvNT_6ParamsE --------------------------
	.section	.text._ZN7cutlass13device_kernelINS_4gemm6kernel13GemmUniversalIN4cute5tupleIJiiiiEEENS1_10collective13CollectiveMmaINS1_35MainloopSm100TmaUmmaWarpSpecializedILi3ELi2ELi4ENS5_IJNS4_1CILi2EEESB_NSA_ILi1EEEEEEEENS5_IJNSA_ILi256EEENSA_ILi64EEESG_EEENS_10bfloat16_tENS5_IJlSC_lEEESI_SJ_NS4_8TiledMMAINS4_8MMA_AtomIJNS4_26SM100_MMA_F16BF16_2x1SM_SSISI_SI_fLi256ELi64ELNS4_4UMMA5MajorE0ELSO_0ELNSN_7ScaleInE0ELSP_0EEEEEENS4_6LayoutINS5_IJSC_SC_SC_EEENS5_IJNSA_ILi0EEESU_SU_EEEEENS5_IJNS4_10UnderscoreESX_SX_EEEEENS4_28SM100_TMA_2SM_LOAD_MULTICASTENS4_14ComposedLayoutINS4_7SwizzleILi3ELi4ELi3EEENS4_18smem_ptr_flag_bitsILi16EEENSS_INS5_IJNSA_ILi8EEESG_EEENS5_IJSG_SC_EEEEEEEvNS4_8identityENS4_18SM100_TMA_2SM_LOADES1A_vS1B_EENS_8epilogue10collective18CollectiveEpilogueINS1E_23Sm100TmaWarpSpecializedILi3ELi2ELi32ELb1ELb0EEEJNS5_IJNSA_ILi128EEESG_SG_EEENS5_IJNSS_IS1J_SC_EENSS_INSA_ILi32EEESC_EEEEESI_SJ_SI_SJ_NS1E_6fusion15FusionCallbacksIS1I_NS1P_17LinearCombinationISI_fSI_fLNS_15FloatRoundStyleE2EEES1K_S1O_JEEENS4_5SM1004TMEM4LOAD26SM100_TMEM_LOAD_32dp32b32xENS4_13SM90_TMA_LOADENS11_INS12_ILi2ELi4ELi3EEES15_NSS_INS5_IJS16_S1M_EEENS5_IJS1M_SC_EEEEEEENS4_39AutoVectorizingCopyWithAssumedAlignmentILi128EEENS4_14SM90_TMA_STOREES24_S26_S26_EEEvvEEEEvNT_6ParamsE,"ax",@progbits
	.align	128
.text._ZN7cutlass13device_kernelINS_4gemm6kernel13GemmUniversalIN4cute5tupleIJiiiiEEENS1_10collective13CollectiveMmaINS1_35MainloopSm100TmaUmmaWarpSpecializedILi3ELi2ELi4ENS5_IJNS4_1CILi2EEESB_NSA_ILi1EEEEEEEENS5_IJNSA_ILi256EEENSA_ILi64EEESG_EEENS_10bfloat16_tENS5_IJlSC_lEEESI_SJ_NS4_8TiledMMAINS4_8MMA_AtomIJNS4_26SM100_MMA_F16BF16_2x1SM_SSISI_SI_fLi256ELi64ELNS4_4UMMA5MajorE0ELSO_0ELNSN_7ScaleInE0ELSP_0EEEEEENS4_6LayoutINS5_IJSC_SC_SC_EEENS5_IJNSA_ILi0EEESU_SU_EEEEENS5_IJNS4_10UnderscoreESX_SX_EEEEENS4_28SM100_TMA_2SM_LOAD_MULTICASTENS4_14ComposedLayoutINS4_7SwizzleILi3ELi4ELi3EEENS4_18smem_ptr_flag_bitsILi16EEENSS_INS5_IJNSA_ILi8EEESG_EEENS5_IJSG_SC_EEEEEEEvNS4_8identityENS4_18SM100_TMA_2SM_LOADES1A_vS1B_EENS_8epilogue10collective18CollectiveEpilogueINS1E_23Sm100TmaWarpSpecializedILi3ELi2ELi32ELb1ELb0EEEJNS5_IJNSA_ILi128EEESG_SG_EEENS5_IJNSS_IS1J_SC_EENSS_INSA_ILi32EEESC_EEEEESI_SJ_SI_SJ_NS1E_6fusion15FusionCallbacksIS1I_NS1P_17LinearCombinationISI_fSI_fLNS_15FloatRoundStyleE2EEES1K_S1O_JEEENS4_5SM1004TMEM4LOAD26SM100_TMEM_LOAD_32dp32b32xENS4_13SM90_TMA_LOADENS11_INS12_ILi2ELi4ELi3EEES15_NSS_INS5_IJS16_S1M_EEENS5_IJS1M_SC_EEEEEEENS4_39AutoVectorizingCopyWithAssumedAlignmentILi128EEENS4_14SM90_TMA_STOREES24_S26_S26_EEEvvEEEEvNT_6ParamsE:
        .type           _ZN7cutlass13device_kernelINS_4gemm6kernel13GemmUniversalIN4cute5tupleIJiiiiEEENS1_10collective13CollectiveMmaINS1_35MainloopSm100TmaUmmaWarpSpecializedILi3ELi2ELi4ENS5_IJNS4_1CILi2EEESB_NSA_ILi1EEEEEEEENS5_IJNSA_ILi256EEENSA_ILi64EEESG_EEENS_10bfloat16_tENS5_IJlSC_lEEESI_SJ_NS4_8TiledMMAINS4_8MMA_AtomIJNS4_26SM100_MMA_F16BF16_2x1SM_SSISI_SI_fLi256ELi64ELNS4_4UMMA5MajorE0ELSO_0ELNSN_7ScaleInE0ELSP_0EEEEEENS4_6LayoutINS5_IJSC_SC_SC_EEENS5_IJNSA_ILi0EEESU_SU_EEEEENS5_IJNS4_10UnderscoreESX_SX_EEEEENS4_28SM100_TMA_2SM_LOAD_MULTICASTENS4_14ComposedLayoutINS4_7SwizzleILi3ELi4ELi3EEENS4_18smem_ptr_flag_bitsILi16EEENSS_INS5_IJNSA_ILi8EEESG_EEENS5_IJSG_SC_EEEEEEEvNS4_8identityENS4_18SM100_TMA_2SM_LOADES1A_vS1B_EENS_8epilogue10collective18CollectiveEpilogueINS1E_23Sm100TmaWarpSpecializedILi3ELi2ELi32ELb1ELb0EEEJNS5_IJNSA_ILi128EEESG_SG_EEENS5_IJNSS_IS1J_SC_EENSS_INSA_ILi32EEESC_EEEEESI_SJ_SI_SJ_NS1E_6fusion15FusionCallbacksIS1I_NS1P_17LinearCombinationISI_fSI_fLNS_15FloatRoundStyleE2EEES1K_S1O_JEEENS4_5SM1004TMEM4LOAD26SM100_TMEM_LOAD_32dp32b32xENS4_13SM90_TMA_LOADENS11_INS12_ILi2ELi4ELi3EEES15_NSS_INS5_IJS16_S1M_EEENS5_IJS1M_SC_EEEEEEENS4_39AutoVectorizingCopyWithAssumedAlignmentILi128EEENS4_14SM90_TMA_STOREES24_S26_S26_EEEvvEEEEvNT_6ParamsE,@function
        .size           _ZN7cutlass13device_kernelINS_4gemm6kernel13GemmUniversalIN4cute5tupleIJiiiiEEENS1_10collective13CollectiveMmaINS1_35MainloopSm100TmaUmmaWarpSpecializedILi3ELi2ELi4ENS5_IJNS4_1CILi2EEESB_NSA_ILi1EEEEEEEENS5_IJNSA_ILi256EEENSA_ILi64EEESG_EEENS_10bfloat16_tENS5_IJlSC_lEEESI_SJ_NS4_8TiledMMAINS4_8MMA_AtomIJNS4_26SM100_MMA_F16BF16_2x1SM_SSISI_SI_fLi256ELi64ELNS4_4UMMA5MajorE0ELSO_0ELNSN_7ScaleInE0ELSP_0EEEEEENS4_6LayoutINS5_IJSC_SC_SC_EEENS5_IJNSA_ILi0EEESU_SU_EEEEENS5_IJNS4_10UnderscoreESX_SX_EEEEENS4_28SM100_TMA_2SM_LOAD_MULTICASTENS4_14ComposedLayoutINS4_7SwizzleILi3ELi4ELi3EEENS4_18smem_ptr_flag_bitsILi16EEENSS_INS5_IJNSA_ILi8EEESG_EEENS5_IJSG_SC_EEEEEEEvNS4_8identityENS4_18SM100_TMA_2SM_LOADES1A_vS1B_EENS_8epilogue10collective18CollectiveEpilogueINS1E_23Sm100TmaWarpSpecializedILi3ELi2ELi32ELb1ELb0EEEJNS5_IJNSA_ILi128EEESG_SG_EEENS5_IJNSS_IS1J_SC_EENSS_INSA_ILi32EEESC_EEEEESI_SJ_SI_SJ_NS1E_6fusion15FusionCallbacksIS1I_NS1P_17LinearCombinationISI_fSI_fLNS_15FloatRoundStyleE2EEES1K_S1O_JEEENS4_5SM1004TMEM4LOAD26SM100_TMEM_LOAD_32dp32b32xENS4_13SM90_TMA_LOADENS11_INS12_ILi2ELi4ELi3EEES15_NSS_INS5_IJS16_S1M_EEENS5_IJS1M_SC_EEEEEEENS4_39AutoVectorizingCopyWithAssumedAlignmentILi128EEENS4_14SM90_TMA_STOREES24_S26_S26_EEEvvEEEEvNT_6ParamsE,(.L_x_172 - _ZN7cutlass13device_kernelINS_4gemm6kernel13GemmUniversalIN4cute5tupleIJiiiiEEENS1_10collective13CollectiveMmaINS1_35MainloopSm100TmaUmmaWarpSpecializedILi3ELi2ELi4ENS5_IJNS4_1CILi2EEESB_NSA_ILi1EEEEEEEENS5_IJNSA_ILi256EEENSA_ILi64EEESG_EEENS_10bfloat16_tENS5_IJlSC_lEEESI_SJ_NS4_8TiledMMAINS4_8MMA_AtomIJNS4_26SM100_MMA_F16BF16_2x1SM_SSISI_SI_fLi256ELi64ELNS4_4UMMA5MajorE0ELSO_0ELNSN_7ScaleInE0ELSP_0EEEEEENS4_6LayoutINS5_IJSC_SC_SC_EEENS5_IJNSA_ILi0EEESU_SU_EEEEENS5_IJNS4_10UnderscoreESX_SX_EEEEENS4_28SM100_TMA_2SM_LOAD_MULTICASTENS4_14ComposedLayoutINS4_7SwizzleILi3ELi4ELi3EEENS4_18smem_ptr_flag_bitsILi16EEENSS_INS5_IJNSA_ILi8EEESG_EEENS5_IJSG_SC_EEEEEEEvNS4_8identityENS4_18SM100_TMA_2SM_LOADES1A_vS1B_EENS_8epilogue10collective18CollectiveEpilogueINS1E_23Sm100TmaWarpSpecializedILi3ELi2ELi32ELb1ELb0EEEJNS5_IJNSA_ILi128EEESG_SG_EEENS5_IJNSS_IS1J_SC_EENSS_INSA_ILi32EEESC_EEEEESI_SJ_SI_SJ_NS1E_6fusion15FusionCallbacksIS1I_NS1P_17LinearCombinationISI_fSI_fLNS_15FloatRoundStyleE2EEES1K_S1O_JEEENS4_5SM1004TMEM4LOAD26SM100_TMEM_LOAD_32dp32b32xENS4_13SM90_TMA_LOADENS11_INS12_ILi2ELi4ELi3EEES15_NSS_INS5_IJS16_S1M_EEENS5_IJS1M_SC_EEEEEEENS4_39AutoVectorizingCopyWithAssumedAlignmentILi128EEENS4_14SM90_TMA_STOREES24_S26_S26_EEEvvEEEEvNT_6ParamsE)
        .other          _ZN7cutlass13device_kernelINS_4gemm6kernel13GemmUniversalIN4cute5tupleIJiiiiEEENS1_10collective13CollectiveMmaINS1_35MainloopSm100TmaUmmaWarpSpecializedILi3ELi2ELi4ENS5_IJNS4_1CILi2EEESB_NSA_ILi1EEEEEEEENS5_IJNSA_ILi256EEENSA_ILi64EEESG_EEENS_10bfloat16_tENS5_IJlSC_lEEESI_SJ_NS4_8TiledMMAINS4_8MMA_AtomIJNS4_26SM100_MMA_F16BF16_2x1SM_SSISI_SI_fLi256ELi64ELNS4_4UMMA5MajorE0ELSO_0ELNSN_7ScaleInE0ELSP_0EEEEEENS4_6LayoutINS5_IJSC_SC_SC_EEENS5_IJNSA_ILi0EEESU_SU_EEEEENS5_IJNS4_10UnderscoreESX_SX_EEEEENS4_28SM100_TMA_2SM_LOAD_MULTICASTENS4_14ComposedLayoutINS4_7SwizzleILi3ELi4ELi3EEENS4_18smem_ptr_flag_bitsILi16EEENSS_INS5_IJNSA_ILi8EEESG_EEENS5_IJSG_SC_EEEEEEEvNS4_8identityENS4_18SM100_TMA_2SM_LOADES1A_vS1B_EENS_8epilogue10collective18CollectiveEpilogueINS1E_23Sm100TmaWarpSpecializedILi3ELi2ELi32ELb1ELb0EEEJNS5_IJNSA_ILi128EEESG_SG_EEENS5_IJNSS_IS1J_SC_EENSS_INSA_ILi32EEESC_EEEEESI_SJ_SI_SJ_NS1E_6fusion15FusionCallbacksIS1I_NS1P_17LinearCombinationISI_fSI_fLNS_15FloatRoundStyleE2EEES1K_S1O_JEEENS4_5SM1004TMEM4LOAD26SM100_TMEM_LOAD_32dp32b32xENS4_13SM90_TMA_LOADENS11_INS12_ILi2ELi4ELi3EEES15_NSS_INS5_IJS16_S1M_EEENS5_IJS1M_SC_EEEEEEENS4_39AutoVectorizingCopyWithAssumedAlignmentILi128EEENS4_14SM90_TMA_STOREES24_S26_S26_EEEvvEEEEvNT_6ParamsE,@"STO_CUDA_ENTRY STV_DEFAULT"
_ZN7cutlass13device_kernelINS_4gemm6kernel13GemmUniversalIN4cute5tupleIJiiiiEEENS1_10collective13CollectiveMmaINS1_35MainloopSm100TmaUmmaWarpSpecializedILi3ELi2ELi4ENS5_IJNS4_1CILi2EEESB_NSA_ILi1EEEEEEEENS5_IJNSA_ILi256EEENSA_ILi64EEESG_EEENS_10bfloat16_tENS5_IJlSC_lEEESI_SJ_NS4_8TiledMMAINS4_8MMA_AtomIJNS4_26SM100_MMA_F16BF16_2x1SM_SSISI_SI_fLi256ELi64ELNS4_4UMMA5MajorE0ELSO_0ELNSN_7ScaleInE0ELSP_0EEEEEENS4_6LayoutINS5_IJSC_SC_SC_EEENS5_IJNSA_ILi0EEESU_SU_EEEEENS5_IJNS4_10UnderscoreESX_SX_EEEEENS4_28SM100_TMA_2SM_LOAD_MULTICASTENS4_14ComposedLayoutINS4_7SwizzleILi3ELi4ELi3EEENS4_18smem_ptr_flag_bitsILi16EEENSS_INS5_IJNSA_ILi8EEESG_EEENS5_IJSG_SC_EEEEEEEvNS4_8identityENS4_18SM100_TMA_2SM_LOADES1A_vS1B_EENS_8epilogue10collective18CollectiveEpilogueINS1E_23Sm100TmaWarpSpecializedILi3ELi2ELi32ELb1ELb0EEEJNS5_IJNSA_ILi128EEESG_SG_EEENS5_IJNSS_IS1J_SC_EENSS_INSA_ILi32EEESC_EEEEESI_SJ_SI_SJ_NS1E_6fusion15FusionCallbacksIS1I_NS1P_17LinearCombinationISI_fSI_fLNS_15FloatRoundStyleE2EEES1K_S1O_JEEENS4_5SM1004TMEM4LOAD26SM100_TMEM_LOAD_32dp32b32xENS4_13SM90_TMA_LOADENS11_INS12_ILi2ELi4ELi3EEES15_NSS_INS5_IJS16_S1M_EEENS5_IJS1M_SC_EEEEEEENS4_39AutoVectorizingCopyWithAssumedAlignmentILi128EEENS4_14SM90_TMA_STOREES24_S26_S26_EEEvvEEEEvNT_6ParamsE:
[----:B------:R-:W1:Y:S01]  /*0000*/  LDC R1, c[0x0][0x37c] ;  /* 0x0000df00ff017b82 */ /* 0x000e620000000800 */
[----:B------:R-:W2:Y:S01]  /*0010*/  S2R R92, SR_TID.X ;  /* 0x00000000005c7919 */ /* 0x000ea20000002100 */
[----:B------:R-:W3:Y:S06]  /*0020*/  LDCU.64 UR8, c[0x0][0x890] ;  /* 0x00011200ff0877ac */ /* 0x000eec0008000a00 */
[----:B------:R-:W4:Y:S01]  /*0030*/  S2UR UR4, SR_CgaCtaId ;  /* 0x00000000000479c3 */ /* 0x000f220000008800 */
[----:B------:R-:W-:Y:S02]  /*0040*/  PRMT R84, RZ, 0x7610, R84 ;  /* 0x00007610ff547816 */ /* 0x000fe40000000054 */
[----:B------:R-:W-:Y:S01]  /*0050*/  ELECT P1, URZ, PT ;  /* 0x0000000000ff782f */ /* 0x000fe20003820000 */
[----:B---3--:R-:W-:-:S04]  /*0060*/  UISETP.NE.U32.AND UP0, UPT, UR8, URZ, UPT ;  /* 0x000000ff0800728c */ /* 0x008fc8000bf05070 */
[----:B------:R-:W-:Y:S02]  /*0070*/  UISETP.NE.AND.EX UP0, UPT, UR9, URZ, UPT, UP0 ;  /* 0x000000ff0900728c */ /* 0x000fe4000bf05300 */
[----:B----4-:R-:W-:Y:S02]  /*0080*/  ULOP3.LUT UR46, UR4, 0x1, URZ, 0xc0, !UPT ;  /* 0x00000001042e7892 */ /* 0x010fe4000f8ec0ff */
[----:B------:R-:W-:Y:S01]  /*0090*/  ULOP3.LUT UR45, UR4, 0x1, URZ, 0x3c, !UPT ;  /* 0x00000001042d7892 */ /* 0x000fe2000f8e3cff */
[----:B--2---:R-:W-:-:S05]  /*00a0*/  SHF.R.U32.HI R85, RZ, 0x5, R92 ;  /* 0x00000005ff557819 */ /* 0x004fca000001165c */
[----:B------:R-:W2:Y:S02]  /*00b0*/  SHFL.IDX PT, R0, R85, RZ, 0x1f ;  /* 0x00001fff55007589 */ /* 0x000ea400000e0000 */
[----:B--2---:R-:W-:Y:S01]  /*00c0*/  R2UR UR13, R0 ;  /* 0x00000000000d72ca */ /* 0x004fe200000e0000 */
[----:B-1----:R-:W-:-:S14]  /*00d0*/  BRA.U UP0, `(.L_x_0) ;  /* 0x0000000100307547 */ /* 0x002fdc000b800000 */
[----:B------:R-:W1:Y:S02]  /*00e0*/  LDCU.64 UR4, c[0x0][0x888] ;  /* 0x00011100ff0477ac */ /* 0x000e640008000a00 */
[----:B-1----:R-:W-:-:S04]  /*00f0*/  UISETP.NE.U32.AND UP0, UPT, UR4, URZ, UPT ;  /* 0x000000ff0400728c */ /* 0x002fc8000bf05070 */
[----:B------:R-:W-:-:S09]  /*0100*/  UISETP.NE.AND.EX UP0, UPT, UR5, URZ, UPT, UP0 ;  /* 0x000000ff0500728c */ /* 0x000fd2000bf05300 */
[----:B------:R-:W-:Y:S05]  /*0110*/  BRA.U !UP0, `(.L_x_1) ;  /* 0x0000000108147547 */ /* 0x000fea000b800000 */
[----:B------:R-:W1:Y:S01]  /*0120*/  LDC.64 R2, c[0x0][0x888] ;  /* 0x00022200ff027b82 */ /* 0x000e620000000a00 */
[----:B------:R-:W1:Y:S02]  /*0130*/  LDCU.64 UR4, c[0x0][0x358] ;  /* 0x00006b00ff0477ac */ /* 0x000e640008000a00 */
[----:B-1----:R1:W5:Y:S01]  /*0140*/  LDG.E R41, desc[UR4][R2.64] ;  /* 0x0000000402297981 */ /* 0x002362000c1e1900 */
[----:B------:R-:W-:Y:S01]  /*0150*/  HFMA2 R84, -RZ, RZ, 0, 5.9604644775390625e-08 ;  /* 0x00000001ff547431 */ /* 0x000fe200000001ff */
[----:B------:R-:W-:Y:S05]  /*0160*/  BRA `(.L_x_0) ;  /* 0x00000000000c7947 */ /* 0x000fea0003800000 */
.L_x_1:
[----:B------:R-:W1:Y:S01]  /*0170*/  LDCU UR4, c[0x0][0x880] ;  /* 0x00011000ff0477ac */ /* 0x000e620008000800 */
[----:B------:R-:W-:Y:S01]  /*0180*/  HFMA2 R84, -RZ, RZ, 0, 5.9604644775390625e-08 ;  /* 0x00000001ff547431 */ /* 0x000fe200000001ff */
[----:B-1----:R-:W-:-:S07]  /*0190*/  MOV R41, UR4 ;  /* 0x0000000400297c02 */ /* 0x002fce0008000f00 */
.L_x_0:
[----:B------:R-:W2:Y:S02]  /*01a0*/  LDCU.64 UR4, c[0x0][0x8b0] ;  /* 0x00011600ff0477ac */ /* 0x000ea40008000a00 */
[----:B--2---:R-:W-:-:S04]  /*01b0*/  UISETP.NE.U32.AND UP0, UPT, UR4, URZ, UPT ;  /* 0x000000ff0400728c */ /* 0x004fc8000bf05070 */
[----:B------:R-:W-:-:S09]  /*01c0*/  UISETP.NE.AND.EX UP0, UPT, UR5, URZ, UPT, UP0 ;  /* 0x000000ff0500728c */ /* 0x000fd2000bf05300 */
[----:B------:R-:W-:Y:S05]  /*01d0*/  BRA.U UP0, `(.L_x_2) ;  /* 0x0000000100287547 */ /* 0x000fea000b800000 */
[----:B------:R-:W2:Y:S02]  /*01e0*/  LDCU.64 UR4, c[0x0][0x8a8] ;  /* 0x00011500ff0477ac */ /* 0x000ea40008000a00 */
[----:B--2---:R-:W-:-:S04]  /*01f0*/  UISETP.NE.U32.AND UP0, UPT, UR4, URZ, UPT ;  /* 0x000000ff0400728c */ /* 0x004fc8000bf05070 */
[----:B------:R-:W-:-:S09]  /*0200*/  UISETP.NE.AND.EX UP0, UPT, UR5, URZ, UPT, UP0 ;  /* 0x000000ff0500728c */ /* 0x000fd2000bf05300 */
[----:B------:R-:W-:Y:S05]  /*0210*/  BRA.U !UP0, `(.L_x_3) ;  /* 0x0000000108107547 */ /* 0x000fea000b800000 */
[----:B------:R-:W2:Y:S01]  /*0220*/  LDC.64 R38, c[0x0][0x8a8] ;  /* 0x00022a00ff267b82 */ /* 0x000ea20000000a00 */
[----:B------:R-:W2:Y:S02]  /*0230*/  LDCU.64 UR4, c[0x0][0x358] ;  /* 0x00006b00ff0477ac */ /* 0x000ea40008000a00 */
[----:B--2---:R2:W5:Y:S01]  /*0240*/  LDG.E R38, desc[UR4][R38.64] ;  /* 0x0000000426267981 */ /* 0x004562000c1e1900 */
[----:B------:R-:W-:Y:S05]  /*0250*/  BRA `(.L_x_2) ;  /* 0x0000000000087947 */ /* 0x000fea0003800000 */
.L_x_3:
[----:B------:R-:W2:Y:S02]  /*0260*/  LDCU UR4, c[0x0][0x8a0] ;  /* 0x00011400ff0477ac */ /* 0x000ea40008000800 */
[----:B--2---:R-:W-:Y:S02]  /*0270*/  MOV R38, UR4 ;  /* 0x0000000400267c02 */ /* 0x004fe40008000f00 */
.L_x_2:
[----:B------:R-:W-:Y:S01]  /*0280*/  IMAD.U32 R0, RZ, RZ, UR13 ;  /* 0x0000000dff007e24 */ /* 0x000fe2000f8e00ff */
[----:B------:R-:W-:Y:S04]  /*0290*/  BSSY.RECONVERGENT B0, `(.L_x_4) ;  /* 0x000000c000007945 */ /* 0x000fe80003800200 */
[C---:B------:R-:W-:Y:S02]  /*02a0*/  ISETP.NE.OR P2, PT, R0.reuse, 0x1, !P1 ;  /* 0x000000010000780c */ /* 0x040fe40004f45670 */
[----:B------:R-:W-:-:S11]  /*02b0*/  ISETP.NE.OR P0, PT, R0, 0x3, !P1 ;  /* 0x000000030000780c */ /* 0x000fd60004f05670 */
[----:B------:R-:W-:Y:S05]  /*02c0*/  @P2 BRA `(.L_x_5) ;  /* 0x0000000000202947 */ /* 0x000fea0003800000 */
[----:B------:R-:W3:Y:S02]  /*02d0*/  LDCU.64 UR4, c[0x0][0x348] ;  /* 0x00006900ff0477ac */ /* 0x000ee40008000a00 */
[----:B---3--:R-:W-:Y:S02]  /*02e0*/  UIADD3 UR6, UP1, UPT, UR4, 0x80, URZ ;  /* 0x0000008004067890 */ /* 0x008fe4000ff3e0ff */
[----:B------:R-:W-:Y:S02]  /*02f0*/  UIADD3 UR4, UP0, UPT, UR4, 0x180, URZ ;  /* 0x0000018004047890 */ /* 0x000fe4000ff1e0ff */
[----:B------:R-:W-:Y:S02]  /*0300*/  UIADD3.X UR7, UPT, UPT, URZ, UR5, URZ, UP1, !UPT ;  /* 0x00000005ff077290 */ /* 0x000fe40008ffe4ff */
[----:B------:R-:W-:-:S07]  /*0310*/  UIADD3.X UR5, UPT, UPT, URZ, UR5, URZ, UP0, !UPT ;  /* 0x00000005ff057290 */ /* 0x000fce00087fe4ff */
[----:B------:R3:W-:Y:S02]  /*0320*/  UTMACCTL.PF [UR6] ;  /* 0x00000000060079b9 */ /* 0x0007e40008040000 */
[----:B------:R3:W-:Y:S02]  /*0330*/  UTMACCTL.PF [UR4] ;  /* 0x00000000040079b9 */ /* 0x0007e40008040000 */
[----:B---3--:R-:W-:Y:S01]  /*0340*/  NOP ;  /* 0x0000000000007918 */ /* 0x008fe20000000000 */
.L_x_5:
[----:B------:R-:W-:Y:S05]  /*0350*/  BSYNC.RECONVERGENT B0 ;  /* 0x0000000000007941 */ /* 0x000fea0003800200 */
.L_x_4:
[----:B------:R-:W-:Y:S04]  /*0360*/  BSSY.RECONVERGENT B0, `(.L_x_6) ;  /* 0x000000a000007945 */ /* 0x000fe80003800200 */
        /* <DEDUP_REMOVED lines=9> */
.L_x_7:
[----:B------:R-:W-:Y:S05]  /*0400*/  BSYNC.RECONVERGENT B0 ;  /* 0x0000000000007941 */ /* 0x000fea0003800200 */
.L_x_6:
[----:B------:R-:W3:Y:S01]  /*0410*/  LDCU.64 UR4, c[0x0][0x888] ;  /* 0x00011100ff0477ac */ /* 0x000ee20008000a00 */
[----:B------:R-:W-:Y:S02]  /*0420*/  UISETP.EQ.U32.AND UP1, UPT, UR8, URZ, UPT ;  /* 0x000000ff0800728c */ /* 0x000fe4000bf22070 */
[----:B------:R-:W-:Y:S02]  /*0430*/  UPLOP3.LUT UP3, UPT, UPT, UPT, UPT, 0x80, 0x8 ;  /* 0x000000000008789c */ /* 0x000fe40003f6f070 */
[----:B---3--:R-:W-:-:S04]  /*0440*/  UISETP.NE.U32.AND UP0, UPT, UR4, URZ, UPT ;  /* 0x000000ff0400728c */ /* 0x008fc8000bf05070 */
[----:B------:R-:W-:-:S04]  /*0450*/  UISETP.NE.AND.EX UP0, UPT, UR5, URZ, UPT, UP0 ;  /* 0x000000ff0500728c */ /* 0x000fc8000bf05300 */
[----:B------:R-:W-:-:S04]  /*0460*/  UISETP.EQ.OR.EX UP2, UPT, UR9, URZ, !UP0, UP1 ;  /* 0x000000ff0900728c */ /* 0x000fc8000c742710 */
[----:B------:R-:W-:-:S06]  /*0470*/  UP2UR UR4, UPR, URZ, 0x4 ;  /* 0x00000004ff047883 */ /* 0x000fcc0008000000 */
[----:B------:R-:W-:Y:S01]  /*0480*/  MOV R88, UR4 ;  /* 0x0000000400587c02 */ /* 0x000fe20008000f00 */
[----:B------:R-:W-:Y:S06]  /*0490*/  BRA.U !UP2, `(.L_x_8) ;  /* 0x000000010a207547 */ /* 0x000fec000b800000 */
[----:B------:R-:W-:Y:S01]  /*04a0*/  UISETP.NE.U32.AND UP1, UPT, UR8, URZ, UPT ;  /* 0x000000ff0800728c */ /* 0x000fe2000bf25070 */
[----:B-----5:R-:W-:Y:S01]  /*04b0*/  FSETP.NEU.AND P0, PT, R41, RZ, PT ;  /* 0x000000ff2900720b */ /* 0x020fe20003f0d000 */
[----:B------:R-:W-:Y:S02]  /*04c0*/  USEL UR4, URZ, 0xffffffff, UP0 ;  /* 0xffffffffff047887 */ /* 0x000fe40008000000 */
[----:B------:R-:W-:-:S10]  /*04d0*/  UISETP.NE.AND.EX UP1, UPT, UR9, URZ, UPT, UP1 ;  /* 0x000000ff0900728c */ /* 0x000fd4000bf25310 */
[----:B------:R-:W-:Y:S01]  /*04e0*/  VOTEU.ANY UP0, P0 ;  /* 0x0000000000ff7886 */ /* 0x000fe20000000100 */
[----:B------:R-:W-:-:S04]  /*04f0*/  @!UP1 USEL UR4, URZ, 0xffffffff, UP0 ;  /* 0xffffffffff049887 */ /* 0x000fc80008000000 */
[----:B------:R-:W-:-:S04]  /*0500*/  ULOP3.LUT UR4, UR4, 0x1, URZ, 0xc0, !UPT ;  /* 0x0000000104047892 */ /* 0x000fc8000f8ec0ff */
[----:B------:R-:W-:-:S11]  /*0510*/  UISETP.NE.U32.AND UP3, UPT, UR4, 0x1, UPT ;  /* 0x000000010400788c */ /* 0x000fd6000bf65070 */
.L_x_8:
[----:B------:R-:W3:Y:S01]  /*0520*/  SHFL.IDX PT, R0, R85, RZ, 0x1f ;  /* 0x00001fff55007589 */ /* 0x000ee200000e0000 */
[----:B------:R-:W-:-:S04]  /*0530*/  UISETP.NE.AND UP0, UPT, UR13, 0x2, UPT ;  /* 0x000000020d00788c */ /* 0x000fc8000bf05270 */
[----:B------:R-:W-:Y:S02]  /*0540*/  UISETP.EQ.AND UP1, UPT, UR46, URZ, !UP0 ;  /* 0x000000ff2e00728c */ /* 0x000fe4000c722270 */
[----:B------:R-:W-:-:S04]  /*0550*/  USEL UR37, URZ, 0x1, UP0 ;  /* 0x00000001ff257887 */ /* 0x000fc80008000000 */
[----:B------:R-:W-:Y:S02]  /*0560*/  PLOP3.LUT P3, PT, P1, PT, UP1, 0x80, 0x8 ;  /* 0x000000000008781c */ /* 0x000fe40000f6f018 */
[----:B---3--:R-:W-:-:S13]  /*0570*/  ISETP.NE.AND P0, PT, R0, RZ, PT ;  /* 0x000000ff0000720c */ /* 0x008fda0003f05270 */
[----:B------:R-:W-:Y:S05]  /*0580*/  @P0 BRA `(.L_x_9) ;  /* 0x0000000000500947 */ /* 0x000fea0003800000 */
[----:B------:R-:W3:Y:S01]  /*0590*/  S2UR UR5, SR_CgaCtaId ;  /* 0x00000000000579c3 */ /* 0x000ee20000008800 */
[----:B------:R-:W-:Y:S01]  /*05a0*/  UMOV UR4, 0x400 ;  /* 0x0000040000047882 */ /* 0x000fe20000000000 */
[----:B------:R-:W-:Y:S01]  /*05b0*/  UMOV UR8, 0x1 ;  /* 0x0000000100087882 */ /* 0x000fe20000000000 */
[----:B------:R-:W-:Y:S01]  /*05c0*/  UMOV UR6, 0x2 ;  /* 0x0000000200067882 */ /* 0x000fe20000000000 */
[----:B------:R-:W-:-:S04]  /*05d0*/  UIADD3 UR8, UPT, UPT, -UR8, 0x100000, URZ ;  /* 0x0010000008087890 */ /* 0x000fc8000fffe1ff */
[----:B------:R-:W-:Y:S02]  /*05e0*/  USHF.L.U32 UR9, UR8, 0xb, URZ ;  /* 0x0000000b08097899 */ /* 0x000fe400080006ff */
[----:B------:R-:W-:Y:S02]  /*05f0*/  USHF.L.U32 UR8, UR8, 0x1, URZ ;  /* 0x0000000108087899 */ /* 0x000fe400080006ff */
[----:B------:R-:W-:-:S04]  /*0600*/  UIADD3 UR6, UPT, UPT, -UR6, 0x100000, URZ ;  /* 0x0010000006067890 */ /* 0x000fc8000fffe1ff */
[----:B------:R-:W-:Y:S02]  /*0610*/  USHF.L.U32 UR7, UR6, 0xb, URZ ;  /* 0x0000000b06077899 */ /* 0x000fe400080006ff */
[----:B------:R-:W-:Y:S01]  /*0620*/  USHF.L.U32 UR6, UR6, 0x1, URZ ;  /* 0x0000000106067899 */ /* 0x000fe200080006ff */
[----:B------:R-:W-:Y:S01]  /*0630*/  ELECT P0, URZ, PT ;  /* 0x0000000000ff782f */ /* 0x000fe20003800000 */
[----:B---3--:R-:W-:Y:S01]  /*0640*/  ULEA UR4, UR5, UR4, 0x18 ;  /* 0x0000000405047291 */ /* 0x008fe2000f8ec0ff */
[----:B------:R-:W3:Y:S11]  /*0650*/  FENCE.VIEW.ASYNC.S ;  /* 0x00000000000073c6 */ /* 0x000ef60000000000 */
[----:B---3--:R3:W4:Y:S01]  /*0660*/  SYNCS.EXCH.64 URZ, [UR4], UR8 ;  /* 0x0000000804ff75b2 */ /* 0x0087220008000100 */
[----:B------:R3:W1:Y:S01]  /*0670*/  SYNCS.EXCH.64 URZ, [UR4+0x18], UR6 ;  /* 0x0000180604ff75b2 */ /* 0x0006620008000100 */
[----:B------:R3:W1:Y:S01]  /*0680*/  SYNCS.EXCH.64 URZ, [UR4+0x8], UR8 ;  /* 0x0000080804ff75b2 */ /* 0x0006620008000100 */
[----:B------:R3:W1:Y:S01]  /*0690*/  SYNCS.EXCH.64 URZ, [UR4+0x20], UR6 ;  /* 0x0000200604ff75b2 */ /* 0x0006620008000100 */
[----:B------:R3:W1:Y:S01]  /*06a0*/  SYNCS.EXCH.64 URZ, [UR4+0x10], UR8 ;  /* 0x0000100804ff75b2 */ /* 0x0006620008000100 */
[----:B------:R3:W1:Y:S01]  /*06b0*/  SYNCS.EXCH.64 URZ, [UR4+0x28], UR6 ;  /* 0x0000280604ff75b2 */ /* 0x0006620008000100 */
[----:B------:R-:W-:Y:S01]  /*06c0*/  NOP ;  /* 0x0000000000007918 */ /* 0x000fe20000000000 */
.L_x_9:
[----:B------:R-:W2:Y:S01]  /*06d0*/  SHFL.IDX PT, R0, R85, RZ, 0x1f ;  /* 0x00001fff55007589 */ /* 0x000ea200000e0000 */
[----:B------:R-:W-:Y:S01]  /*06e0*/  NOP ;  /* 0x0000000000007918 */ /* 0x000fe20000000000 */
[----:B--2---:R-:W-:-:S13]  /*06f0*/  ISETP.NE.AND P0, PT, R0, 0x1, PT ;  /* 0x000000010000780c */ /* 0x004fda0003f05270 */
[----:B------:R-:W-:Y:S05]  /*0700*/  @P0 BRA `(.L_x_10) ;  /* 0x0000000000500947 */ /* 0x000fea0003800000 */
[----:B------:R-:W2:Y:S01]  /*0710*/  S2UR UR5, SR_CgaCtaId ;  /* 0x00000000000579c3 */ /* 0x000ea20000008800 */
[----:B---3--:R-:W-:Y:S01]  /*0720*/  UMOV UR4, 0x400 ;  /* 0x0000040000047882 */ /* 0x008fe20000000000 */
        /* <DEDUP_REMOVED lines=9> */
[----:B--2---:R-:W-:Y:S01]  /*07c0*/  ULEA UR4, UR5, UR4, 0x18 ;  /* 0x0000000405047291 */ /* 0x004fe2000f8ec0ff */
[----:B------:R-:W2:Y:S11]  /*07d0*/  FENCE.VIEW.ASYNC.S ;  /* 0x00000000000073c6 */ /* 0x000eb60000000000 */
[----:B--2---:R2:W3:Y:S01]  /*07e0*/  SYNCS.EXCH.64 URZ, [UR4+0x30], UR8 ;  /* 0x0000300804ff75b2 */ /* 0x0044e20008000100 */
[----:B------:R2:W1:Y:S01]  /*07f0*/  SYNCS.EXCH.64 URZ, [UR4+0x48], UR6 ;  /* 0x0000480604ff75b2 */ /* 0x0004620008000100 */
[----:B------:R2:W1:Y:S01]  /*0800*/  SYNCS.EXCH.64 URZ, [UR4+0x38], UR8 ;  /* 0x0000380804ff75b2 */ /* 0x0004620008000100 */
[----:B------:R2:W1:Y:S01]  /*0810*/  SYNCS.EXCH.64 URZ, [UR4+0x50], UR6 ;  /* 0x0000500604ff75b2 */ /* 0x0004620008000100 */
[----:B------:R2:W1:Y:S01]  /*0820*/  SYNCS.EXCH.64 URZ, [UR4+0x40], UR8 ;  /* 0x0000400804ff75b2 */ /* 0x0004620008000100 */
[----:B------:R2:W1:Y:S01]  /*0830*/  SYNCS.EXCH.64 URZ, [UR4+0x58], UR6 ;  /* 0x0000580604ff75b2 */ /* 0x0004620008000100 */
[----:B------:R-:W-:Y:S01]  /*0840*/  NOP ;  /* 0x0000000000007918 */ /* 0x000fe20000000000 */
.L_x_10:
[----:B------:R-:W4:Y:S01]  /*0850*/  SHFL.IDX PT, R0, R85, RZ, 0x1f ;  /* 0x00001fff55007589 */ /* 0x000f2200000e0000 */
[----:B------:R-:W-:Y:S01]  /*0860*/  NOP ;  /* 0x0000000000007918 */ /* 0x000fe20000000000 */
[----:B----4-:R-:W-:-:S13]  /*0870*/  ISETP.NE.AND P0, PT, R0, 0x3, PT ;  /* 0x000000030000780c */ /* 0x010fda0003f05270 */
[----:B------:R-:W-:Y:S05]  /*0880*/  @P0 BRA `(.L_x_11) ;  /* 0x0000000000300947 */ /* 0x000fea0003800000 */
[----:B------:R-:W4:Y:S01]  /*0890*/  S2UR UR5, SR_CgaCtaId ;  /* 0x00000000000579c3 */ /* 0x000f220000008800 */
[----:B--23--:R-:W-:Y:S01]  /*08a0*/  UMOV UR6, 0x400 ;  /* 0x0000040000067882 */ /* 0x00cfe20000000000 */
[----:B------:R-:W-:Y:S01]  /*08b0*/  UMOV UR4, 0x20 ;  /* 0x0000002000047882 */ /* 0x000fe20000000000 */
[----:B------:R-:W-:Y:S01]  /*08c0*/  ELECT P0, URZ, PT ;  /* 0x0000000000ff782f */ /* 0x000fe20003800000 */
[----:B----4-:R-:W-:Y:S02]  /*08d0*/  ULEA UR6, UR5, UR6, 0x18 ;  /* 0x0000000605067291 */ /* 0x010fe4000f8ec0ff */
[----:B------:R-:W-:-:S04]  /*08e0*/  UIADD3 UR4, UPT, UPT, -UR4, 0x100000, URZ ;  /* 0x0010000004047890 */ /* 0x000fc8000fffe1ff */
[----:B------:R-:W-:Y:S02]  /*08f0*/  USHF.L.U32 UR5, UR4, 0xb, URZ ;  /* 0x0000000b04057899 */ /* 0x000fe400080006ff */
[----:B------:R-:W-:Y:S01]  /*0900*/  USHF.L.U32 UR4, UR4, 0x1, URZ ;  /* 0x0000000104047899 */ /* 0x000fe200080006ff */
[----:B------:R-:W2:Y:S11]  /*0910*/  FENCE.VIEW.ASYNC.S ;  /* 0x00000000000073c6 */ /* 0x000eb60000000000 */
[----:B--2---:R4:W2:Y:S01]  /*0920*/  SYNCS.EXCH.64 URZ, [UR6+0x60], UR4 ;  /* 0x0000600406ff75b2 */ /* 0x0048a20008000100 */
[----:B------:R4:W3:Y:S02]  /*0930*/  SYNCS.EXCH.64 URZ, [UR6+0x68], UR4 ;  /* 0x0000680406ff75b2 */ /* 0x0008e40008000100 */
[----:B----4-:R-:W-:Y:S01]  /*0940*/  NOP ;  /* 0x0000000000007918 */ /* 0x010fe20000000000 */
.L_x_11:
[----:B------:R-:W4:Y:S01]  /*0950*/  SHFL.IDX PT, R0, R85, RZ, 0x1f ;  /* 0x00001fff55007589 */ /* 0x000f2200000e0000 */
[----:B------:R-:W-:Y:S01]  /*0960*/  NOP ;  /* 0x0000000000007918 */ /* 0x000fe20000000000 */
[----:B----4-:R-:W-:-:S13]  /*0970*/  ISETP.NE.AND P0, PT, R0, 0x4, PT ;  /* 0x000000040000780c */ /* 0x010fda0003f05270 */
[----:B------:R-:W-:Y:S05]  /*0980*/  @P0 BRA `(.L_x_12) ;  /* 0x00000000004c0947 */ /* 0x000fea0003800000 */
[----:B------:R-:W4:Y:S01]  /*0990*/  S2UR UR5, SR_CgaCtaId ;  /* 0x00000000000579c3 */ /* 0x000f220000008800 */
[----:B--23--:R-:W-:Y:S01]  /*09a0*/  UMOV UR4, 0x3a0 ;  /* 0x000003a000047882 */ /* 0x00cfe20000000000 */
[----:B------:R-:W-:Y:S01]  /*09b0*/  UMOV UR6, 0x400 ;  /* 0x0000040000067882 */ /* 0x000fe20000000000 */
[----:B------:R-:W-:Y:S01]  /*09c0*/  USEL UR4, UR4, 0x320, UP3 ;  /* 0x0000032004047887 */ /* 0x000fe20009800000 */
[----:B------:R-:W-:Y:S01]  /*09d0*/  UMOV UR8, 0x1 ;  /* 0x0000000100087882 */ /* 0x000fe20000000000 */
[----:B------:R-:W-:Y:S01]  /*09e0*/  ELECT P0, URZ, PT ;  /* 0x0000000000ff782f */ /* 0x000fe20003800000 */
[----:B------:R-:W-:-:S04]  /*09f0*/  UIADD3 UR8, UPT, UPT, -UR8, 0x100000, URZ ;  /* 0x0010000008087890 */ /* 0x000fc8000fffe1ff */
[----:B------:R-:W-:Y:S02]  /*0a00*/  USHF.L.U32 UR9, UR8, 0xb, URZ ;  /* 0x0000000b08097899 */ /* 0x000fe400080006ff */
[----:B------:R-:W-:Y:S02]  /*0a10*/  USHF.L.U32 UR8, UR8, 0x1, URZ ;  /* 0x0000000108087899 */ /* 0x000fe400080006ff */
[----:B----4-:R-:W-:Y:S02]  /*0a20*/  ULEA UR6, UR5, UR6, 0x18 ;  /* 0x0000000605067291 */ /* 0x010fe4000f8ec0ff */
[----:B------:R-:W-:-:S04]  /*0a30*/  UIADD3 UR4, UPT, UPT, -UR4, 0x100000, URZ ;  /* 0x0010000004047890 */ /* 0x000fc8000fffe1ff */
[----:B------:R-:W-:Y:S02]  /*0a40*/  USHF.L.U32 UR5, UR4, 0xb, URZ ;  /* 0x0000000b04057899 */ /* 0x000fe400080006ff */
[----:B------:R-:W-:Y:S01]  /*0a50*/  USHF.L.U32 UR4, UR4, 0x1, URZ ;  /* 0x0000000104047899 */ /* 0x000fe200080006ff */
[----:B------:R-:W2:Y:S03]  /*0a60*/  FENCE.VIEW.ASYNC.S ;  /* 0x00000000000073c6 */ /* 0x000ea60000000000 */
[----:B--2---:R4:W2:Y:S08]  /*0a70*/  SYNCS.EXCH.64 URZ, [UR6+0x70], UR8 ;  /* 0x0000700806ff75b2 */ /* 0x0048b00008000100 */
[----:B------:R4:W3:Y:S01]  /*0a80*/  SYNCS.EXCH.64 URZ, [UR6+0x80], UR4 ;  /* 0x0000800406ff75b2 */ /* 0x0008e20008000100 */
[----:B------:R4:W1:Y:S01]  /*0a90*/  SYNCS.EXCH.64 URZ, [UR6+0x78], UR8 ;  /* 0x0000780806ff75b2 */ /* 0x0008620008000100 */
[----:B------:R4:W1:Y:S02]  /*0aa0*/  SYNCS.EXCH.64 URZ, [UR6+0x88], UR4 ;  /* 0x0000880406ff75b2 */ /* 0x0008640008000100 */
[----:B----4-:R-:W-:Y:S01]  /*0ab0*/  NOP ;  /* 0x0000000000007918 */ /* 0x010fe20000000000 */
.L_x_12:
[----:B------:R-:W4:Y:S01]  /*0ac0*/  SHFL.IDX PT, R0, R85, RZ, 0x1f ;  /* 0x00001fff55007589 */ /* 0x000f2200000e0000 */
[----:B------:R-:W-:Y:S01]  /*0ad0*/  NOP ;  /* 0x0000000000007918 */ /* 0x000fe20000000000 */
[----:B----4-:R-:W-:-:S13]  /*0ae0*/  ISETP.NE.AND P0, PT, R0, 0x5, PT ;  /* 0x000000050000780c */ /* 0x010fda0003f05270 */
[----:B------:R-:W-:Y:S05]  /*0af0*/  @P0 BRA `(.L_x_13) ;  /* 0x0000000000580947 */ /* 0x000fea0003800000 */
[----:B------:R-:W4:Y:S01]  /*0b00*/  S2UR UR5, SR_CgaCtaId ;  /* 0x00000000000579c3 */ /* 0x000f220000008800 */
[----:B--23--:R-:W-:Y:S01]  /*0b10*/  UMOV UR4, 0x400 ;  /* 0x0000040000047882 */ /* 0x00cfe20000000000 */
        /* <DEDUP_REMOVED lines=9> */
[----:B----4-:R-:W-:Y:S01]  /*0bb0*/  ULEA UR4, UR5, UR4, 0x18 ;  /* 0x0000000405047291 */ /* 0x010fe2000f8ec0ff */
[----:B------:R-:W2:Y:S11]  /*0bc0*/  FENCE.VIEW.ASYNC.S ;  /* 0x00000000000073c6 */ /* 0x000eb60000000000 */
[----:B--2---:R4:W2:Y:S01]  /*0bd0*/  SYNCS.EXCH.64 URZ, [UR4+0x90], UR6 ;  /* 0x0000900604ff75b2 */ /* 0x0048a20008000100 */
[----:B------:R4:W3:Y:S01]  /*0be0*/  SYNCS.EXCH.64 URZ, [UR4+0xb0], UR8 ;  /* 0x0000b00804ff75b2 */ /* 0x0008e20008000100 */
[----:B------:R4:W1:Y:S01]  /*0bf0*/  SYNCS.EXCH.64 URZ, [UR4+0x98], UR6 ;  /* 0x0000980604ff75b2 */ /* 0x0008620008000100 */
[----:B------:R4:W1:Y:S01]  /*0c00*/  SYNCS.EXCH.64 URZ, [UR4+0xb8], UR8 ;  /* 0x0000b80804ff75b2 */ /* 0x0008620008000100 */
[----:B------:R4:W1:Y:S01]  /*0c10*/  SYNCS.EXCH.64 URZ, [UR4+0xa0], UR6 ;  /* 0x0000a00604ff75b2 */ /* 0x0008620008000100 */
[----:B------:R4:W1:Y:S01]  /*0c20*/  SYNCS.EXCH.64 URZ, [UR4+0xc0], UR8 ;  /* 0x0000c00804ff75b2 */ /* 0x0008620008000100 */
[----:B------:R4:W1:Y:S01]  /*0c30*/  SYNCS.EXCH.64 URZ, [UR4+0xa8], UR6 ;  /* 0x0000a80604ff75b2 */ /* 0x0008620008000100 */
[----:B------:R4:W1:Y:S02]  /*0c40*/  SYNCS.EXCH.64 URZ, [UR4+0xc8], UR8 ;  /* 0x0000c80804ff75b2 */ /* 0x0008640008000100 */
[----:B----4-:R-:W-:Y:S01]  /*0c50*/  NOP ;  /* 0x0000000000007918 */ /* 0x010fe20000000000 */
.L_x_13:
[----:B------:R-:W4:Y:S01]  /*0c60*/  SHFL.IDX PT, R0, R85, RZ, 0x1f ;  /* 0x00001fff55007589 */ /* 0x000f2200000e0000 */
[----:B------:R-:W-:Y:S01]  /*0c70*/  ISETP.NE.OR P1, PT, RZ, UR13, !P1 ;  /* 0x0000000dff007c0c */ /* 0x000fe2000cf25670 */
[----:B------:R-:W-:Y:S01]  /*0c80*/  NOP ;  /* 0x0000000000007918 */ /* 0x000fe20000000000 */
[----:B----4-:R-:W-:-:S13]  /*0c90*/  ISETP.NE.AND P0, PT, R0, 0x3, PT ;  /* 0x000000030000780c */ /* 0x010fda0003f05270 */
[----:B------:R-:W-:Y:S05]  /*0ca0*/  @P0 BRA `(.L_x_14) ;  /* 0x0000000000380947 */ /* 0x000fea0003800000 */
[----:B------:R-:W4:Y:S01]  /*0cb0*/  S2UR UR5, SR_CgaCtaId ;  /* 0x00000000000579c3 */ /* 0x000f220000008800 */
[----:B--23--:R-:W-:Y:S01]  /*0cc0*/  UMOV UR4, 0x400 ;  /* 0x0000040000047882 */ /* 0x00cfe20000000000 */
[----:B------:R-:W-:Y:S01]  /*0cd0*/  UMOV UR6, 0x20 ;  /* 0x0000002000067882 */ /* 0x000fe20000000000 */
[----:B------:R-:W-:Y:S01]  /*0ce0*/  ELECT P0, URZ, PT ;  /* 0x0000000000ff782f */ /* 0x000fe20003800000 */
[----:B------:R-:W-:-:S04]  /*0cf0*/  UIADD3 UR6, UPT, UPT, -UR6, 0x100000, URZ ;  /* 0x0010000006067890 */ /* 0x000fc8000fffe1ff */
[----:B------:R-:W-:Y:S02]  /*0d00*/  USHF.L.U32 UR7, UR6, 0xb, URZ ;  /* 0x0000000b06077899 */ /* 0x000fe400080006ff */
[----:B------:R-:W-:Y:S02]  /*0d10*/  USHF.L.U32 UR6, UR6, 0x1, URZ ;  /* 0x0000000106067899 */ /* 0x000fe400080006ff */
[----:B----4-:R-:W-:Y:S01]  /*0d20*/  ULEA UR4, UR5, UR4, 0x18 ;  /* 0x0000000405047291 */ /* 0x010fe2000f8ec0ff */
[----:B------:R-:W2:Y:S11]  /*0d30*/  FENCE.VIEW.ASYNC.S ;  /* 0x00000000000073c6 */ /* 0x000eb60000000000 */
[----:B--2---:R4:W2:Y:S01]  /*0d40*/  SYNCS.EXCH.64 URZ, [UR4+0xd0], UR6 ;  /* 0x0000d00604ff75b2 */ /* 0x0048a20008000100 */
[----:B------:R4:W3:Y:S01]  /*0d50*/  SYNCS.EXCH.64 URZ, [UR4+0xe0], UR6 ;  /* 0x0000e00604ff75b2 */ /* 0x0008e20008000100 */
[----:B------:R4:W1:Y:S01]  /*0d60*/  SYNCS.EXCH.64 URZ, [UR4+0xd8], UR6 ;  /* 0x0000d80604ff75b2 */ /* 0x0008620008000100 */
[----:B------:R4:W1:Y:S02]  /*0d70*/  SYNCS.EXCH.64 URZ, [UR4+0xe8], UR6 ;  /* 0x0000e80604ff75b2 */ /* 0x0008640008000100 */
[----:B----4-:R-:W-:Y:S01]  /*0d80*/  NOP ;  /* 0x0000000000007918 */ /* 0x010fe20000000000 */
.L_x_14:
[----:B--23--:R-:W2:Y:S01]  /*0d90*/  S2UR UR7, SR_CgaCtaId ;  /* 0x00000000000779c3 */ /* 0x00cea20000008800 */
[----:B------:R-:W-:Y:S01]  /*0da0*/  VOTEU.ALL UP0, P1 ;  /* 0x0000000000ff7886 */ /* 0x000fe20000800000 */
[----:B------:R-:W-:Y:S01]  /*0db0*/  UMOV UR4, 0x20 ;  /* 0x0000002000047882 */ /* 0x000fe20000000000 */
[----:B------:R-:W-:Y:S01]  /*0dc0*/  NOP ;  /* 0x0000000000007918 */ /* 0x000fe20000000000 */
[----:B-1----:R-:W-:Y:S01]  /*0dd0*/  LOP3.LUT R3, R92, 0x1f, RZ, 0xc0, !PT ;  /* 0x0000001f5c037812 */ /* 0x002fe200078ec0ff */
[----:B------:R-:W-:Y:S01]  /*0de0*/  UISETP.NE.AND UP4, UPT, UR13, URZ, UPT ;  /* 0x000000ff0d00728c */ /* 0x000fe2000bf85270 */
[----:B------:R-:W-:Y:S01]  /*0df0*/  @!UP0 UMOV UR6, 0x400 ;  /* 0x0000040000068882 */ /* 0x000fe20000000000 */
[----:B------:R-:W-:-:S04]  /*0e00*/  @!UP0 UIADD3 UR4, UPT, UPT, -UR4, 0x100000, URZ ;  /* 0x0010000004048890 */ /* 0x000fc8000fffe1ff */
[----:B------:R-:W-:Y:S02]  /*0e10*/  @!UP0 USHF.L.U32 UR5, UR4, 0xb, URZ ;  /* 0x0000000b04058899 */ /* 0x000fe400080006ff */
[----:B------:R-:W-:Y:S02]  /*0e20*/  @!UP0 USHF.L.U32 UR4, UR4, 0x1, URZ ;  /* 0x0000000104048899 */ /* 0x000fe400080006ff */
[----:B--2---:R-:W-:Y:S01]  /*0e30*/  @!UP0 ULEA UR6, UR7, UR6, 0x18 ;  /* 0x0000000607068291 */ /* 0x004fe2000f8ec0ff */
[----:B------:R-:W1:Y:S01]  /*0e40*/  LDCU UR7, c[0x0][0x36c] ;  /* 0x00006d80ff0777ac */ /* 0x000e620008000800 */
[----:B------:R-:W-:Y:S01]  /*0e50*/  VOTEU.ALL UP0, P1 ;  /* 0x0000000000ff7886 */ /* 0x000fe20000800000 */
[----:B------:R-:W2:Y:S09]  /*0e60*/  FENCE.VIEW.ASYNC.S ;  /* 0x00000000000073c6 */ /* 0x000eb20000000000 */
[----:B--2---:R2:W3:Y:S01]  /*0e70*/  @!UP0 SYNCS.EXCH.64 URZ, [UR6+0xf0], UR4 ;  /* 0x0000f00406ff85b2 */ /* 0x0044e20008000100 */
[----:B-1----:R-:W-:-:S09]  /*0e80*/  UISETP.EQ.U32.AND UP5, UPT, UR7, 0x1, UPT ;  /* 0x000000010700788c */ /* 0x002fd2000bfa2070 */
[----:B--2---:R-:W-:Y:S05]  /*0e90*/  BRA.U !UP5, `(.L_x_15) ;  /* 0x000000010d087547 */ /* 0x004fea000b800000 */
[----:B---3--:R-:W-:Y:S01]  /*0ea0*/  UCGABAR_ARV ;  /* 0x00000000000079c7 */ /* 0x008fe20008000000 */
[----:B------:R-:W-:Y:S05]  /*0eb0*/  BRA `(.L_x_16) ;  /* 0x0000000000047947 */ /* 0x000fea0003800000 */
.L_x_15:
[----:B---3--:R-:W-:Y:S01]  /*0ec0*/  NOP ;  /* 0x0000000000007918 */ /* 0x008fe20000000000 */
.L_x_16:
[----:B------:R-:W1:Y:S01]  /*0ed0*/  S2UR UR19, SR_CTAID.X ;  /* 0x00000000001379c3 */ /* 0x000e620000002500 */
[----:B------:R-:W-:-:S05]  /*0ee0*/  CS2R.32 R87, SR_CgaSize ;  /* 0x0000000000577805 */ /* 0x000fca0000008a00 */
[----:B------:R-:W-:-:S05]  /*0ef0*/  IMAD R87, R87, -0xa0, RZ ;  /* 0xffffff6057577824 */ /* 0x000fca00078e02ff */
[----:B------:R-:W-:-:S14]  /*0f00*/  R2UR UR5, R87 ;  /* 0x00000000570572ca */ /* 0x000fdc00000e0000 */
[----:B------:R-:W2:Y:S01]  /*0f10*/  LDCU UR5, c[0x0][UR5+0x2b0] ;  /* 0x00005600050577ac */ /* 0x000ea20008000800 */
[----:B------:R-:W-:-:S05]  /*0f20*/  CS2R.32 R87, SR_CgaSize ;  /* 0x0000000000577805 */ /* 0x000fca0000008a00 */
[----:B------:R-:W-:-:S05]  /*0f30*/  IMAD R87, R87, -0xa0, RZ ;  /* 0xffffff6057577824 */ /* 0x000fca00078e02ff */
[----:B------:R-:W-:-:S14]  /*0f40*/  R2UR UR4, R87 ;  /* 0x00000000570472ca */ /* 0x000fdc00000e0000 */
[----:B------:R-:W3:Y:S01]  /*0f50*/  LDCU UR4, c[0x0][UR4+0x2b4] ;  /* 0x00005680040477ac */ /* 0x000ee20008000800 */
[----:B------:R-:W4:Y:S01]  /*0f60*/  S2UR UR7, SR_CTAID.Y ;  /* 0x00000000000779c3 */ /* 0x000f220000002600 */
[----:B------:R-:W-:-:S05]  /*0f70*/  CS2R.32 R87, SR_CgaSize ;  /* 0x0000000000577805 */ /* 0x000fca0000008a00 */
[----:B------:R-:W-:-:S05]  /*0f80*/  IMAD R87, R87, -0xa0, RZ ;  /* 0xffffff6057577824 */ /* 0x000fca00078e02ff */
[----:B------:R-:W-:-:S14]  /*0f90*/  R2UR UR8, R87 ;  /* 0x00000000570872ca */ /* 0x000fdc00000e0000 */
[----:B------:R-:W3:Y:S01]  /*0fa0*/  LDCU UR8, c[0x0][UR8+0x2a0] ;  /* 0x00005400080877ac */ /* 0x000ee20008000800 */
[----:B------:R-:W-:-:S05]  /*0fb0*/  CS2R.32 R87, SR_CgaSize ;  /* 0x0000000000577805 */ /* 0x000fca0000008a00 */
[----:B------:R-:W-:-:S05]  /*0fc0*/  IMAD R87, R87, -0xa0, RZ ;  /* 0xffffff6057577824 */ /* 0x000fca00078e02ff */
[----:B------:R-:W-:-:S14]  /*0fd0*/  R2UR UR9, R87 ;  /* 0x00000000570972ca */ /* 0x000fdc00000e0000 */
[----:B------:R-:W3:Y:S01]  /*0fe0*/  LDCU UR9, c[0x0][UR9+0x2a4] ;  /* 0x00005480090977ac */ /* 0x000ee20008000800 */
[----:B------:R-:W3:Y:S01]  /*0ff0*/  S2UR UR10, SR_CgaCtaId ;  /* 0x00000000000a79c3 */ /* 0x000ee20000008800 */
[----:B------:R-:W-:Y:S01]  /*1000*/  UISETP.GT.U32.AND UP0, UPT, UR46, 0xffff, UPT ;  /* 0x0000ffff2e00788c */ /* 0x000fe2000bf04070 */
[----:B------:R-:W3:Y:S01]  /*1010*/  LDCU UR18, c[0x0][0xb24] ;  /* 0x00016480ff1277ac */ /* 0x000ee20008000800 */
[----:B------:R-:W-:Y:S01]  /*1020*/  UMOV UR29, 0x5 ;  /* 0x00000005001d7882 */ /* 0x000fe20000000000 */
[----:B-1----:R-:W-:-:S04]  /*1030*/  I2FP.F32.U32 R2, UR19 ;  /* 0x0000001300027c45 */ /* 0x002fc80008201000 */
[----:B------:R-:W1:Y:S01]  /*1040*/  S2UR UR36, SR_CTAID.Z ;  /* 0x00000000002479c3 */ /* 0x000e620000002700 */
[----:B------:R-:W1:Y:S01]  /*1050*/  LDCU UR40, c[0x0][0xb24] ;  /* 0x00016480ff2877ac */ /* 0x000e620008000800 */
[----:B--2---:R-:W-:Y:S01]  /*1060*/  FMUL R2, R2, UR5 ;  /* 0x0000000502027c20 */ /* 0x004fe20008400000 */
[----:B------:R-:W-:Y:S01]  /*1070*/  USEL UR5, UR46, 0xffff, !UP0 ;  /* 0x0000ffff2e057887 */ /* 0x000fe2000c000000 */
[----:B----4-:R-:W-:Y:S01]  /*1080*/  I2FP.F32.U32 R0, UR7 ;  /* 0x0000000700007c45 */ /* 0x010fe20008201000 */
[----:B------:R-:W2:Y:S03]  /*1090*/  LDCU UR27, c[0x0][0xb30] ;  /* 0x00016600ff1b77ac */ /* 0x000ea60008000800 */
[----:B------:R-:W4:Y:S01]  /*10a0*/  F2I.U32.TRUNC.NTZ R2, R2 ;  /* 0x0000000200027305 */ /* 0x000f22000020f000 */
[----:B---3--:R-:W-:Y:S01]  /*10b0*/  FMUL R0, R0, UR4 ;  /* 0x0000000400007c20 */ /* 0x008fe20008400000 */
[----:B------:R-:W-:-:S02]  /*10c0*/  ULOP3.LUT UR24, UR5, 0xffff, URZ, 0xc0, !UPT ;  /* 0x0000ffff05187892 */ /* 0x000fc4000f8ec0ff */
[----:B------:R-:W-:Y:S02]  /*10d0*/  USHF.L.U32 UR28, UR10, 0xb, URZ ;  /* 0x0000000b0a1c7899 */ /* 0x000fe400080006ff */
[----:B------:R-:W-:Y:S02]  /*10e0*/  UISETP.GE.AND UP2, UPT, UR18, 0x1, UPT ;  /* 0x000000011200788c */ /* 0x000fe4000bf46270 */
[----:B------:R-:W3:Y:S01]  /*10f0*/  F2I.U32.TRUNC.NTZ R0, R0 ;  /* 0x0000000000007305 */ /* 0x000ee2000020f000 */
[----:B------:R-:W-:Y:S01]  /*1100*/  UMOV UR32, UR7 ;  /* 0x0000000700207c82 */ /* 0x000fe20008000000 */
[----:B------:R-:W-:Y:S01]  /*1110*/  UMOV UR25, UR19 ;  /* 0x0000001300197c82 */ /* 0x000fe20008000000 */
[----:B----4-:R-:W-:Y:S02]  /*1120*/  R2UR UR4, R2 ;  /* 0x00000000020472ca */ /* 0x010fe400000e0000 */
[----:B------:R-:W-:Y:S02]  /*1130*/  PRMT R2, RZ, 0x7610, R2 ;  /* 0x00007610ff027816 */ /* 0x000fe40000000002 */
[----:B---3--:R-:W-:-:S02]  /*1140*/  R2UR UR6, R0 ;  /* 0x00000000000672ca */ /* 0x008fc400000e0000 */
[----:B------:R-:W-:-:S07]  /*1150*/  PRMT R0, RZ, 0x7610, R0 ;  /* 0x00007610ff007816 */ /* 0x000fce0000000000 */
[----:B------:R-:W-:-:S04]  /*1160*/  UIADD3 UR5, UPT, UPT, -UR4, URZ, URZ ;  /* 0x000000ff04057290 */ /* 0x000fc8000fffe1ff */
[----:B------:R-:W-:Y:S02]  /*1170*/  UIMAD UR5, UR8, UR5, UR19 ;  /* 0x00000005080572a4 */ /* 0x000fe4000f8e0213 */
[----:B------:R-:W-:-:S04]  /*1180*/  UIADD3 UR4, UPT, UPT, -UR6, URZ, URZ ;  /* 0x000000ff06047290 */ /* 0x000fc8000fffe1ff */
[----:B------:R-:W-:Y:S01]  /*1190*/  IMAD.U32 R87, RZ, RZ, UR5 ;  /* 0x00000005ff577e24 */ /* 0x000fe2000f8e00ff */
[----:B------:R-:W-:-:S06]  /*11a0*/  UIMAD UR4, UR9, UR4, UR7 ;  /* 0x00000004090472a4 */ /* 0x000fcc000f8e0207 */
[----:B------:R-:W-:Y:S01]  /*11b0*/  IMAD.U32 R86, RZ, RZ, UR4 ;  /* 0x00000004ff567e24 */ /* 0x000fe2000f8e00ff */
[----:B-12---:R-:W-:Y:S06]  /*11c0*/  BRA.U UP4, `(.L_x_17) ;  /* 0x0000000104447547 */ /* 0x006fec000b800000 */
[----:B------:R-:W-:Y:S02]  /*11d0*/  R2UR UR4, R87 ;  /* 0x00000000570472ca */ /* 0x000fe400000e0000 */
[----:B------:R-:W-:-:S11]  /*11e0*/  R2UR UR8, R86 ;  /* 0x00000000560872ca */ /* 0x000fd600000e0000 */
[----:B------:R-:W-:Y:S02]  /*11f0*/  UISETP.GT.U32.AND UP0, UPT, UR4, 0x1, UPT ;  /* 0x000000010400788c */ /* 0x000fe4000bf04070 */
[----:B------:R-:W-:Y:S02]  /*1200*/  ULOP3.LUT UR4, UR4, 0xfffffffe, URZ, 0xc0, !UPT ;  /* 0xfffffffe04047892 */ /* 0x000fe4000f8ec0ff */
[----:B------:R-:W-:Y:S02]  /*1210*/  UISETP.NE.AND UP1, UPT, UR8, URZ, UP0 ;  /* 0x000000ff0800728c */ /* 0x000fe40008725270 */
[----:B------:R-:W-:Y:S02]  /*1220*/  UISETP.NE.AND UP0, UPT, UR8, 0x1, UP0 ;  /* 0x000000010800788c */ /* 0x000fe40008705270 */
[----:B------:R-:W-:Y:S02]  /*1230*/  USEL UR7, URZ, 0x1, UP1 ;  /* 0x00000001ff077887 */ /* 0x000fe40008800000 */
[----:B------:R-:W-:-:S02]  /*1240*/  USEL UR6, URZ, 0x4, UP0 ;  /* 0x00000004ff067887 */ /* 0x000fc40008000000 */
[----:B------:R-:W-:Y:S02]  /*1250*/  USEL UR5, URZ, 0x2, UP1 ;  /* 0x00000002ff057887 */ /* 0x000fe40008800000 */
[----:B------:R-:W-:Y:S02]  /*1260*/  ULEA UR4, UR8, UR4, 0x1 ;  /* 0x0000000408047291 */ /* 0x000fe4000f8e08ff */
[----:B------:R-:W-:Y:S02]  /*1270*/  USEL UR8, URZ, 0x8, UP0 ;  /* 0x00000008ff087887 */ /* 0x000fe40008000000 */
[----:B------:R-:W-:-:S03]  /*1280*/  UIADD3 UR5, UPT, UPT, UR5, UR6, UR7 ;  /* 0x0000000605057290 */ /* 0x000fc6000fffe007 */
[----:B------:R-:W-:Y:S01]  /*1290*/  UMOV UR6, 0x3 ;  /* 0x0000000300067882 */ /* 0x000fe20000000000 */
[----:B------:R-:W-:Y:S02]  /*12a0*/  UIADD3 UR5, UPT, UPT, UR5, UR8, URZ ;  /* 0x0000000805057290 */ /* 0x000fe4000fffe0ff */
[----:B------:R-:W-:-:S04]  /*12b0*/  USHF.L.U32 UR4, UR6, UR4, URZ ;  /* 0x0000000406047299 */ /* 0x000fc800080006ff */
[----:B------:R-:W-:Y:S02]  /*12c0*/  IMAD.U32 R2, RZ, RZ, UR5 ;  /* 0x00000005ff027e24 */ /* 0x000fe4000f8e00ff */
[----:B------:R-:W-:Y:S02]  /*12d0*/  IMAD.U32 R0, RZ, RZ, UR4 ;  /* 0x00000004ff007e24 */ /* 0x000fe4000f8e00ff */
.L_x_17:
[----:B------:R-:W-:Y:S05]  /*12e0*/  BRA.U !UP2, `(.L_x_18) ;  /* 0x000000010ad07547 */ /* 0x000fea000b800000 */
[----:B------:R-:W1:Y:S01]  /*12f0*/  LDCU.128 UR20, c[0x0][0xb10] ;  /* 0x00016200ff1477ac */ /* 0x000e620008000c00 */
[----:B------:R-:W2:Y:S01]  /*1300*/  LDCU UR12, c[0x0][0x370] ;  /* 0x00006e00ff0c77ac */ /* 0x000ea20008000800 */
[----:B------:R-:W3:Y:S01]  /*1310*/  LDCU UR5, c[0x0][0x374] ;  /* 0x00006e80ff0577ac */ /* 0x000ee20008000800 */
[----:B------:R-:W4:Y:S01]  /*1320*/  LDCU UR26, c[0x0][0xb0c] ;  /* 0x00016180ff1a77ac */ /* 0x000f220008000800 */
[----:B------:R-:W4:Y:S01]  /*1330*/  LDCU UR4, c[0x0][0xb20] ;  /* 0x00016400ff0477ac */ /* 0x000f220008000800 */
[----:B------:R-:W4:Y:S01]  /*1340*/  LDCU.64 UR16, c[0x0][0xb28] ;  /* 0x00016500ff1077ac */ /* 0x000f220008000a00 */
[----:B-1----:R-:W-:Y:S02]  /*1350*/  UISETP.NE.AND UP0, UPT, UR22, 0x1, UPT ;  /* 0x000000011600788c */ /* 0x002fe4000bf05270 */
[----:B---3--:R-:W-:Y:S02]  /*1360*/  UIMAD.WIDE.U32 UR6, UR5, UR23, URZ ;  /* 0x00000017050672a5 */ /* 0x008fe4000f8e00ff */
[----:B--2---:R-:W-:-:S02]  /*1370*/  UIMAD.WIDE.U32 UR8, UR12, UR20, URZ ;  /* 0x000000140c0872a5 */ /* 0x004fc4000f8e00ff */
[----:B----4-:R-:W-:Y:S02]  /*1380*/  UISETP.NE.AND UP1, UPT, UR26, 0x1, UPT ;  /* 0x000000011a00788c */ /* 0x010fe4000bf25270 */
[----:B------:R-:W-:Y:S01]  /*1390*/  UISETP.NE.AND UP2, UPT, UR18, 0x1, UPT ;  /* 0x000000011200788c */ /* 0x000fe2000bf45270 */
[----:B------:R-:W-:Y:S02]  /*13a0*/  UMOV UR6, UR7 ;  /* 0x0000000700067c82 */ /* 0x000fe40008000000 */
[----:B------:R-:W-:Y:S01]  /*13b0*/  UMOV UR8, UR9 ;  /* 0x0000000900087c82 */ /* 0x000fe20008000000 */
[----:B------:R-:W-:Y:S02]  /*13c0*/  @UP0 USHF.R.U32.HI UR5, URZ, UR4, UR6 ;  /* 0x00000004ff050299 */ /* 0x000fe40008011606 */
[----:B------:R-:W-:Y:S02]  /*13d0*/  UIMAD.WIDE.U32 UR14, UR32, UR23, URZ ;  /* 0x00000017200e72a5 */ /* 0x000fe4000f8e00ff */
[----:B------:R-:W-:-:S02]  /*13e0*/  UIMAD.WIDE.U32 UR6, UR5, UR16, URZ ;  /* 0x00000010050672a5 */ /* 0x000fc4000f8e00ff */
[----:B------:R-:W-:Y:S02]  /*13f0*/  @UP1 USHF.R.U32.HI UR12, URZ, UR21, UR8 ;  /* 0x00000015ff0c1299 */ /* 0x000fe40008011608 */
[----:B------:R-:W-:Y:S02]  /*1400*/  UIMAD.WIDE.U32 UR10, UR19, UR20, URZ ;  /* 0x00000014130a72a5 */ /* 0x000fe4000f8e00ff */
[----:B------:R-:W-:Y:S01]  /*1410*/  UIMAD.WIDE.U32 UR8, UR12, UR16, URZ ;  /* 0x000000100c0872a5 */ /* 0x000fe2000f8e00ff */
[----:B------:R-:W-:Y:S01]  /*1420*/  UMOV UR14, UR15 ;  /* 0x0000000f000e7c82 */ /* 0x000fe20008000000 */
[----:B------:R-:W-:Y:S01]  /*1430*/  UMOV UR6, UR7 ;  /* 0x0000000700067c82 */ /* 0x000fe20008000000 */
[----:B------:R-:W-:Y:S02]  /*1440*/  USHF.R.U32.HI UR14, URZ, UR4, UR14 ;  /* 0x00000004ff0e7299 */ /* 0x000fe4000801160e */
[----:B------:R-:W-:Y:S01]  /*1450*/  @UP2 USHF.R.U32.HI UR5, URZ, UR17, UR6 ;  /* 0x00000011ff052299 */ /* 0x000fe20008011606 */
[----:B------:R-:W-:-:S02]  /*1460*/  UMOV UR10, UR11 ;  /* 0x0000000b000a7c82 */ /* 0x000fc40008000000 */
[----:B------:R-:W-:Y:S01]  /*1470*/  UMOV UR6, UR9 ;  /* 0x0000000900067c82 */ /* 0x000fe20008000000 */
[----:B------:R-:W-:Y:S02]  /*1480*/  USHF.R.U32.HI UR10, URZ, UR21, UR10 ;  /* 0x00000015ff0a7299 */ /* 0x000fe4000801160a */
[----:B------:R-:W-:Y:S02]  /*1490*/  @UP2 USHF.R.U32.HI UR12, URZ, UR17, UR6 ;  /* 0x00000011ff0c2299 */ /* 0x000fe40008011606 */
[----:B------:R-:W-:Y:S02]  /*14a0*/  USEL UR4, UR32, UR14, !UP0 ;  /* 0x0000000e20047287 */ /* 0x000fe4000c000000 */
[----:B------:R-:W-:Y:S02]  /*14b0*/  UIMAD UR6, UR5, UR18, URZ ;  /* 0x00000012050672a4 */ /* 0x000fe4000f8e02ff */
[----:B------:R-:W-:Y:S02]  /*14c0*/  USEL UR5, UR19, UR10, !UP1 ;  /* 0x0000000a13057287 */ /* 0x000fe4000c800000 */
[----:B------:R-:W-:-:S02]  /*14d0*/  UIMAD UR8, UR12, UR18, URZ ;  /* 0x000000120c0872a4 */ /* 0x000fc4000f8e02ff */
[----:B------:R-:W-:Y:S02]  /*14e0*/  UISETP.GE.AND UP0, UPT, UR4, UR6, UPT ;  /* 0x000000060400728c */ /* 0x000fe4000bf06270 */
[----:B------:R-:W-:Y:S02]  /*14f0*/  UIMAD.WIDE.U32 UR6, UR4, UR16, URZ ;  /* 0x00000010040672a5 */ /* 0x000fe4000f8e00ff */
[----:B------:R-:W-:Y:S02]  /*1500*/  UISETP.GE.OR UP0, UPT, UR5, UR8, UP0 ;  /* 0x000000080500728c */ /* 0x000fe40008706670 */
[----:B------:R-:W-:Y:S02]  /*1510*/  UIMAD.WIDE.U32 UR8, UR5, UR16, URZ ;  /* 0x00000010050872a5 */ /* 0x000fe4000f8e00ff */
[----:B------:R-:W-:Y:S02]  /*1520*/  USHF.R.U32.HI UR7, URZ, UR17, UR7 ;  /* 0x00000011ff077299 */ /* 0x000fe40008011607 */
[----:B------:R-:W-:-:S02]  /*1530*/  UIADD3 UR10, UPT, UPT, -UR4, URZ, URZ ;  /* 0x000000ff040a7290 */ /* 0x000fc4000fffe1ff */
[----:B------:R-:W-:Y:S02]  /*1540*/  USEL UR7, UR4, UR7, !UP2 ;  /* 0x0000000704077287 */ /* 0x000fe4000d000000 */
[----:B------:R-:W-:Y:S01]  /*1550*/  UIADD3 UR25, UPT, UPT, -UR5, URZ, URZ ;  /* 0x000000ff05197290 */ /* 0x000fe2000fffe1ff */
[----:B------:R-:W-:Y:S01]  /*1560*/  @!UP0 UMOV UR6, UR9 ;  /* 0x0000000900068c82 */ /* 0x000fe20008000000 */
[----:B------:R-:W-:Y:S02]  /*1570*/  UIADD3 UR8, UPT, UPT, -UR7, URZ, URZ ;  /* 0x000000ff07087290 */ /* 0x000fe4000fffe1ff */
[----:B------:R-:W-:Y:S02]  /*1580*/  @!UP0 USHF.R.U32.HI UR6, URZ, UR17, UR6 ;  /* 0x00000011ff068299 */ /* 0x000fe40008011606 */
[----:B------:R-:W-:Y:S02]  /*1590*/  UIMAD UR8, UR18, UR8, UR4 ;  /* 0x00000008120872a4 */ /* 0x000fe4000f8e0204 */
[----:B------:R-:W-:-:S02]  /*15a0*/  @!UP0 USEL UR6, UR5, UR6, !UP2 ;  /* 0x0000000605068287 */ /* 0x000fc4000d000000 */
[----:B------:R-:W-:Y:S02]  /*15b0*/  UIMAD UR32, UR22, UR10, UR32 ;  /* 0x0000000a162072a4 */ /* 0x000fe4000f8e0220 */
[----:B------:R-:W-:Y:S02]  /*15c0*/  @!UP0 UIADD3 UR7, UPT, UPT, UR7, -UR6, URZ ;  /* 0x8000000607078290 */ /* 0x000fe4000fffe0ff */
[----:B------:R-:W-:Y:S02]  /*15d0*/  @!UP0 UIMAD UR6, UR8, UR12, UR6 ;  /* 0x0000000c080682a4 */ /* 0x000fe4000f8e0206 */
[----:B------:R-:W-:Y:S02]  /*15e0*/  @!UP0 UIMAD UR4, UR7, UR18, UR5 ;  /* 0x00000012070482a4 */ /* 0x000fe4000f8e0205 */
[----:B------:R-:W-:Y:S02]  /*15f0*/  UIMAD UR25, UR26, UR25, UR19 ;  /* 0x000000191a1972a4 */ /* 0x000fe4000f8e0213 */
[----:B------:R-:W-:Y:S01]  /*1600*/  UIMAD UR32, UR4, UR22, UR32 ;  /* 0x00000016042072a4 */ /* 0x000fe2000f8e0220 */
[----:B------:R-:W-:-:S02]  /*1610*/  @!UP0 UMOV UR5, UR6 ;  /* 0x0000000600058c82 */ /* 0x000fc40008000000 */
[----:B------:R-:W-:-:S12]  /*1620*/  UIMAD UR25, UR5, UR26, UR25 ;  /* 0x0000001a051972a4 */ /* 0x000fd8000f8e0219 */
.L_x_18:
[----:B------:R-:W-:Y:S02]  /*1630*/  UISETP.NE.AND UP1, UPT, UR27, 0x1, UPT ;  /* 0x000000011b00788c */ /* 0x000fe4000bf25270 */
[----:B------:R-:W-:Y:S02]  /*1640*/  UISETP.NE.AND UP0, UPT, UR13, 0x2, UPT ;  /* 0x000000020d00788c */ /* 0x000fe4000bf05270 */
[----:B------:R-:W-:Y:S02]  /*1650*/  ULOP3.LUT UR28, UR28, 0x1000, URZ, 0xc0, !UPT ;  /* 0x000010001c1c7892 */ /* 0x000fe4000f8ec0ff */
[----:B------:R-:W-:-:S03]  /*1660*/  USHF.L.U32 UR24, UR29, UR24, URZ ;  /* 0x000000181d187299 */ /* 0x000fc600080006ff */
[----:B------:R-:W-:Y:S09]  /*1670*/  BRA.U UP1, `(.L_x_19) ;  /* 0x0000000101447547 */ /* 0x000ff2000b800000 */
[----:B------:R-:W1:Y:S01]  /*1680*/  LDCU.128 UR8, c[0x0][0xb10] ;  /* 0x00016200ff0877ac */ /* 0x000e620008000c00 */
[----:B------:R-:W2:Y:S01]  /*1690*/  LDCU UR12, c[0x0][0xb0c] ;  /* 0x00016180ff0c77ac */ /* 0x000ea20008000800 */
[----:B------:R-:W3:Y:S01]  /*16a0*/  LDCU UR14, c[0x0][0xb20] ;  /* 0x00016400ff0e77ac */ /* 0x000ee20008000800 */
[----:B-1----:R-:W-:Y:S02]  /*16b0*/  UIMAD.WIDE.U32 UR6, UR25, UR8, URZ ;  /* 0x00000008190672a5 */ /* 0x002fe4000f8e00ff */
[----:B------:R-:W-:Y:S02]  /*16c0*/  UIMAD.WIDE.U32 UR4, UR32, UR11, URZ ;  /* 0x0000000b200472a5 */ /* 0x000fe4000f8e00ff */
[----:B--2---:R-:W-:Y:S02]  /*16d0*/  UISETP.NE.AND UP2, UPT, UR12, 0x1, UPT ;  /* 0x000000010c00788c */ /* 0x004fe4000bf45270 */
[----:B------:R-:W-:Y:S01]  /*16e0*/  UISETP.NE.AND UP1, UPT, UR10, 0x1, UPT ;  /* 0x000000010a00788c */ /* 0x000fe2000bf25270 */
[----:B------:R-:W-:-:S02]  /*16f0*/  UMOV UR6, UR7 ;  /* 0x0000000700067c82 */ /* 0x000fc40008000000 */
[----:B------:R-:W-:Y:S01]  /*1700*/  UMOV UR4, UR5 ;  /* 0x0000000500047c82 */ /* 0x000fe20008000000 */
[----:B------:R-:W-:Y:S02]  /*1710*/  USHF.R.U32.HI UR6, URZ, UR9, UR6 ;  /* 0x00000009ff067299 */ /* 0x000fe40008011606 */
[----:B---3--:R-:W-:Y:S02]  /*1720*/  USHF.R.U32.HI UR4, URZ, UR14, UR4 ;  /* 0x0000000eff047299 */ /* 0x008fe40008011604 */
[----:B------:R-:W-:Y:S02]  /*1730*/  USEL UR5, UR25, UR6, !UP2 ;  /* 0x0000000619057287 */ /* 0x000fe4000d000000 */
[----:B------:R-:W-:-:S04]  /*1740*/  USEL UR4, UR32, UR4, !UP1 ;  /* 0x0000000420047287 */ /* 0x000fc8000c800000 */
[----:B------:R-:W-:Y:S02]  /*1750*/  UIADD3 UR6, UPT, UPT, -UR4, UR5, URZ ;  /* 0x0000000504067290 */ /* 0x000fe4000fffe1ff */
[----:B------:R-:W-:Y:S02]  /*1760*/  UIADD3 UR4, UPT, UPT, UR4, -UR5, URZ ;  /* 0x8000000504047290 */ /* 0x000fe4000fffe0ff */
[----:B------:R-:W-:Y:S02]  /*1770*/  UIMAD UR32, UR6, UR10, UR32 ;  /* 0x0000000a062072a4 */ /* 0x000fe4000f8e0220 */
[----:B------:R-:W-:-:S12]  /*1780*/  UIMAD UR25, UR4, UR12, UR25 ;  /* 0x0000000c041972a4 */ /* 0x000fd8000f8e0219 */
.L_x_19:
[----:B------:R-:W-:Y:S05]  /*1790*/  BRA.U !UP5, `(.L_x_20) ;  /* 0x000000010d0c7547 */ /* 0x000fea000b800000 */
[----:B------:R-:W-:Y:S01]  /*17a0*/  UCGABAR_WAIT ;  /* 0x0000000000007dc7 */ /* 0x000fe20008000000 */
[----:B------:R-:W-:Y:S01]  /*17b0*/  CCTL.IVALL ;  /* 0x00000000ff00798f */ /* 0x000fe20002000000 */
[----:B------:R-:W-:Y:S05]  /*17c0*/  BRA `(.L_x_21) ;  /* 0x0000000000047947 */ /* 0x000fea0003800000 */
.L_x_20:
[----:B------:R-:W-:Y:S06]  /*17d0*/  BAR.SYNC.DEFER_BLOCKING 0x0 ;  /* 0x0000000000007b1d */ /* 0x000fec0000010000 */
.L_x_21:
[----:B------:R-:W-:Y:S05]  /*17e0*/  BRA.U UP0, `(.L_x_22) ;  /* 0x0000001100cc7547 */ /* 0x000fea000b800000 */
[----:B------:R-:W1:Y:S01]  /*17f0*/  LDCU UR6, c[0x0][0x38c] ;  /* 0x00007180ff0677ac */ /* 0x000e620008000800 */
[----:B------:R-:W2:Y:S01]  /*1800*/  S2UR UR9, SR_CgaCtaId ;  /* 0x00000000000979c3 */ /* 0x000ea20000008800 */
[----:B------:R-:W-:Y:S01]  /*1810*/  PLOP3.LUT P1, PT, PT, PT, UP3, 0x80, 0x8 ;  /* 0x000000000008781c */ /* 0x000fe20003f2f038 */
[----:B------:R-:W-:Y:S01]  /*1820*/  IMAD.MOV.U32 R12, RZ, RZ, 0x1 ;  /* 0x00000001ff0c7424 */ /* 0x000fe200078e00ff */
[----:B------:R-:W-:Y:S01]  /*1830*/  UMOV UR8, 0x400 ;  /* 0x0000040000087882 */ /* 0x000fe20000000000 */
[----:B------:R-:W-:Y:S01]  /*1840*/  UISETP.NE.AND UP1, UPT, UR13, URZ, UPT ;  /* 0x000000ff0d00728c */ /* 0x000fe2000bf25270 */
[----:B------:R-:W-:Y:S01]  /*1850*/  ISETP.NE.AND P2, PT, R3, RZ, P3 ;  /* 0x000000ff0300720c */ /* 0x000fe20001f45270 */
[----:B------:R-:W-:Y:S01]  /*1860*/  USHF.L.U32 UR7, UR19, 0x7, URZ ;  /* 0x0000000713077899 */ /* 0x000fe200080006ff */
[----:B------:R-:W-:Y:S01]  /*1870*/  PLOP3.LUT P1, PT, P1, PT, PT, 0x8, 0x80 ;  /* 0x000000000080781c */ /* 0x000fe20000f2e170 */
[----:B------:R-:W-:Y:S01]  /*1880*/  USHF.L.U32 UR46, UR19, 0x5, URZ ;  /* 0x00000005132e7899 */ /* 0x000fe200080006ff */
[----:B------:R-:W-:Y:S01]  /*1890*/  CS2R R10, SRZ ;  /* 0x00000000000a7805 */ /* 0x000fe2000001ff00 */
[----:B------:R-:W-:Y:S01]  /*18a0*/  IMAD.MOV.U32 R9, RZ, RZ, RZ ;  /* 0x000000ffff097224 */ /* 0x000fe200078e00ff */
[----:B------:R-:W3:Y:S01]  /*18b0*/  LDCU UR39, c[0x0][0x370] ;  /* 0x00006e00ff2777ac */ /* 0x000ee20008000800 */
[----:B------:R-:W-:Y:S01]  /*18c0*/  IMAD.MOV.U32 R8, RZ, RZ, 0x1 ;  /* 0x00000001ff087424 */ /* 0x000fe200078e00ff */
[----:B------:R-:W4:Y:S01]  /*18d0*/  LDCU.64 UR26, c[0x0][0x348] ;  /* 0x00006900ff1a77ac */ /* 0x000f220008000a00 */
[----:B-1----:R-:W-:-:S02]  /*18e0*/  UIADD3 UR5, UPT, UPT, UR6, 0x3f, URZ ;  /* 0x0000003f06057890 */ /* 0x002fc4000fffe0ff */
[----:B------:R-:W-:Y:S02]  /*18f0*/  UIADD3 UR47, UPT, UPT, UR6, 0x7e, URZ ;  /* 0x0000007e062f7890 */ /* 0x000fe4000fffe0ff */
[----:B------:R-:W-:Y:S02]  /*1900*/  USHF.R.S32.HI UR4, URZ, 0x1f, UR5 ;  /* 0x0000001fff047899 */ /* 0x000fe40008011405 */
[----:B--2---:R-:W-:Y:S02]  /*1910*/  ULEA UR13, UR9, UR8, 0x18 ;  /* 0x00000008090d7291 */ /* 0x004fe4000f8ec0ff */
[----:B------:R-:W-:Y:S02]  /*1920*/  ULEA.HI UR4, UR4, UR5, URZ, 0x6 ;  /* 0x0000000504047291 */ /* 0x000fe4000f8f30ff */
[----:B------:R-:W-:Y:S02]  /*1930*/  ULOP3.LUT UR5, UR7, 0x80, URZ, 0xc0, !UPT ;  /* 0x0000008007057892 */ /* 0x000fe4000f8ec0ff */
[----:B------:R-:W-:-:S02]  /*1940*/  USHF.R.S32.HI UR42, URZ, 0x6, UR4 ;  /* 0x00000006ff2a7899 */ /* 0x000fc40008011404 */
[----:B------:R-:W-:Y:S02]  /*1950*/  UIADD3 UR4, UPT, UPT, UR6, -0x1, URZ ;  /* 0xffffffff06047890 */ /* 0x000fe4000fffe0ff */
[----:B------:R-:W-:Y:S02]  /*1960*/  UISETP.LT.U32.AND UP0, UPT, UR42, 0x3, UPT ;  /* 0x000000032a00788c */ /* 0x000fe4000bf01070 */
[----:B------:R-:W-:Y:S02]  /*1970*/  UISETP.GE.U32.AND UP2, UPT, UR4, -0x7f, UPT ;  /* 0xffffff810400788c */ /* 0x000fe4000bf46070 */
[----:B------:R-:W-:Y:S02]  /*1980*/  USEL UR41, UR42, 0x3, UP0 ;  /* 0x000000032a297887 */ /* 0x000fe40008000000 */
[----:B------:R-:W-:Y:S02]  /*1990*/  ULEA UR30, UR28, UR13, 0x1 ;  /* 0x0000000d1c1e7291 */ /* 0x000fe4000f8e08ff */
[----:B------:R-:W-:Y:S01]  /*19a0*/  UIADD3 UR4, UPT, UPT, UR41, -0x1, URZ ;  /* 0xffffffff29047890 */ /* 0x000fe2000fffe0ff */
[----:B------:R-:W1:Y:S04]  /*19b0*/  LDCU UR38, c[0x0][0x374] ;  /* 0x00006e80ff2677ac */ /* 0x000e680008000800 */
[----:B------:R-:W-:-:S02]  /*19c0*/  @UP2 UIADD3 UR4, UPT, UPT, UR41, URZ, URZ ;  /* 0x000000ff29042290 */ /* 0x000fc4000fffe0ff */
[----:B------:R-:W-:Y:S02]  /*19d0*/  ULOP3.LUT UR46, UR46, 0x20, URZ, 0xc0, !UPT ;  /* 0x000000202e2e7892 */ /* 0x000fe4000f8ec0ff */
[----:B------:R-:W-:Y:S02]  /*19e0*/  USEL UR21, UR37, 0x2, UP1 ;  /* 0x0000000225157887 */ /* 0x000fe40008800000 */
[----:B------:R-:W-:Y:S02]  /*19f0*/  ULEA.HI UR45, UR28, UR5, URZ, 0x1a ;  /* 0x000000051c2d7291 */ /* 0x000fe4000f8fd0ff */
[----:B------:R-:W-:Y:S02]  /*1a00*/  UIADD3 UR30, UPT, UPT, UR30, 0x6400, URZ ;  /* 0x000064001e1e7890 */ /* 0x000fe4000fffe0ff */
[----:B------:R-:W-:Y:S02]  /*1a10*/  UIADD3 UR44, UPT, UPT, UR42, -UR41, URZ ;  /* 0x800000292a2c7290 */ /* 0x000fe4000fffe0ff */
[----:B------:R-:W-:-:S02]  /*1a20*/  UIADD3 UR29, UPT, UPT, UR4, 0x1, URZ ;  /* 0x00000001041d7890 */ /* 0x000fc4000fffe0ff */
[----:B------:R-:W-:Y:S01]  /*1a30*/  UIADD3 UR43, UPT, UPT, -UR4, URZ, URZ ;  /* 0x000000ff042b7290 */ /* 0x000fe2000fffe1ff */
[----:B-1-34-:R-:W-:-:S11]  /*1a40*/  UMOV UR6, URZ ;  /* 0x000000ff00067c82 */ /* 0x01afd60008000000 */
.L_x_42:
[----:B-1----:R-:W1:Y:S02]  /*1a50*/  S2UR UR4, SR_CgaCtaId ;  /* 0x00000000000479c3 */ /* 0x002e640000008800 */
[----:B-1----:R-:W-:-:S09]  /*1a60*/  UISETP.NE.AND UP0, UPT, UR4, URZ, UPT ;  /* 0x000000ff0400728c */ /* 0x002fd2000bf05270 */
[----:B------:R-:W-:Y:S05]  /*1a70*/  BRA.U UP0, `(.L_x_23) ;  /* 0x0000000100287547 */ /* 0x000fea000b800000 */
[----:B------:R-:W-:Y:S02]  /*1a80*/  LEA R0, R9, UR13, 0x3 ;  /* 0x0000000d09007c11 */ /* 0x000fe4000f8e18ff */
[----:B------:R-:W-:-:S04]  /*1a90*/  SHF.L.U32 R3, R8, 0x1f, RZ ;  /* 0x0000001f08037819 */ /* 0x000fc800000006ff */
[----:B------:R-:W1:Y:S02]  /*1aa0*/  SYNCS.PHASECHK.TRANS64.TRYWAIT P0, [R0+URZ+0xe0], R3 ;  /* 0x0000e003000075a7 */ /* 0x000e6400080011ff */
[----:B-1----:R-:W-:Y:S05]  /*1ab0*/  @!P0 BRA `(.L_x_24) ;  /* 0x0000006400f48947 */ /* 0x002fea0003800000 */
.L_x_132:
[----:B------:R2:W-:Y:S01]  /*1ac0*/  SYNCS.ARRIVE.TRANS64.A1T0 RZ, [R0+URZ+0xd0], RZ ;  /* 0x0000d0ff00ff79a7 */ /* 0x0005e200081000ff */
[----:B------:R-:W-:-:S05]  /*1ad0*/  VIADD R9, R9, 0x1 ;  /* 0x0000000109097836 */ /* 0x000fca0000000000 */
[----:B------:R-:W-:-:S04]  /*1ae0*/  ISETP.NE.AND P0, PT, R9, 0x2, PT ;  /* 0x000000020900780c */ /* 0x000fc80003f05270 */
[----:B-1----:R-:W-:Y:S02]  /*1af0*/  SEL R3, RZ, 0x1, P0 ;  /* 0x00000001ff037807 */ /* 0x002fe40000000000 */
[----:B------:R-:W-:Y:S02]  /*1b00*/  SEL R9, R9, RZ, P0 ;  /* 0x000000ff09097207 */ /* 0x000fe40000000000 */
[----:B------:R-:W-:-:S07]  /*1b10*/  LOP3.LUT R8, R8, R3, RZ, 0x3c, !PT ;  /* 0x0000000308087212 */ /* 0x000fce00078e3cff */
.L_x_23:
[----:B------:R-:W-:Y:S01]  /*1b20*/  ULEA UR4, UR6, UR13, 0x3 ;  /* 0x0000000d06047291 */ /* 0x000fe2000f8e18ff */
[----:B--2---:R-:W-:Y:S01]  /*1b30*/  SHF.L.U32 R0, R12, 0x1f, RZ ;  /* 0x0000001f0c007819 */ /* 0x004fe200000006ff */
[----:B------:R-:W-:Y:S02]  /*1b40*/  UISETP.GE.U32.AND UP0, UPT, UR47, 0x7f, UPT ;  /* 0x0000007f2f00788c */ /* 0x000fe4000bf06070 */
[----:B------:R-:W-:Y:S01]  /*1b50*/  ULEA UR11, UR32, UR46, 0x6 ;  /* 0x0000002e200b7291 */ /* 0x000fe2000f8e30ff */
[----:B------:R-:W-:-:S04]  /*1b60*/  UMOV UR7, URZ ;  /* 0x000000ff00077c82 */ /* 0x000fc80008000000 */
[----:B------:R1:W2:Y:S01]  /*1b70*/  SYNCS.PHASECHK.TRANS64.TRYWAIT P0, [UR4+0x18], R0 ;  /* 0x00001800ff0075a7 */ /* 0x0002a20008001104 */
[----:B------:R-:W-:-:S04]  /*1b80*/  ULEA.HI UR4, UR25, UR25, URZ, 0x1 ;  /* 0x0000001919047291 */ /* 0x000fc8000f8f08ff */
[----:B------:R-:W-:-:S04]  /*1b90*/  USHF.L.U32 UR4, UR4, 0x7, URZ ;  /* 0x0000000704047899 */ /* 0x000fc800080006ff */
[----:B------:R-:W-:-:S04]  /*1ba0*/  ULOP3.LUT UR35, UR4, 0xffffff00, URZ, 0xc0, !UPT ;  /* 0xffffff0004237892 */ /* 0x000fc8000f8ec0ff */
[----:B------:R-:W-:Y:S01]  /*1bb0*/  UIADD3 UR35, UPT, UPT, UR45, UR35, URZ ;  /* 0x000000232d237290 */ /* 0x000fe2000fffe0ff */
[----:B------:R-:W-:Y:S11]  /*1bc0*/  BRA.U !UP0, `(.L_x_25) ;  /* 0x0000000108c87547 */ /* 0x000ff6000b800000 */
[----:B------:R-:W-:Y:S01]  /*1bd0*/  UMOV UR16, UR43 ;  /* 0x0000002b00107c82 */ /* 0x000fe20008000000 */
[----:B------:R-:W-:Y:S01]  /*1be0*/  UMOV UR4, UR6 ;  /* 0x0000000600047c82 */ /* 0x000fe20008000000 */
[----:B------:R-:W-:-:S05]  /*1bf0*/  UMOV UR34, URZ ;  /* 0x000000ff00227c82 */ /* 0x000fca0008000000 */
.L_x_31:
[----:B------:R-:W-:Y:S01]  /*1c00*/  ULEA UR33, UR4, UR13, 0x3 ;  /* 0x0000000d04217291 */ /* 0x000fe2000f8e18ff */
[----:B------:R-:W-:Y:S01]  /*1c10*/  @P3 MOV R2, 0xa000 ;  /* 0x0000a00000023802 */ /* 0x000fe20000000f00 */
[----:B--234-:R-:W-:Y:S10]  /*1c20*/  @P0 BRA `(.L_x_26) ;  /* 0x00000000000c0947 */ /* 0x01cff40003800000 */
[----:B------:R-:W-:-:S04]  /*1c30*/  SHF.L.U32 R3, R12, 0x1f, RZ ;  /* 0x0000001f0c037819 */ /* 0x000fc800000006ff */
[----:B------:R-:W2:Y:S02]  /*1c40*/  SYNCS.PHASECHK.TRANS64.TRYWAIT P0, [UR33+0x18], R3 ;  /* 0x00001803ff0075a7 */ /* 0x000ea40008001121 */
[----:B--2---:R-:W-:Y:S05]  /*1c50*/  @!P0 BRA `(.L_x_27) ;  /* 0x0000006400a08947 */ /* 0x004fea0003800000 */
.L_x_26:
[----:B------:R2:W-:Y:S01]  /*1c60*/  @P3 SYNCS.ARRIVE.TRANS64 RZ, [UR33], R2 ;  /* 0x00000002ffff39a7 */ /* 0x0005e20008000021 */
[----:B------:R-:W-:Y:S02]  /*1c70*/  ULOP3.LUT UR5, UR21, 0x2, URZ, 0xfc, !UPT ;  /* 0x0000000215057892 */ /* 0x000fe4000f8efcff */
[----:B------:R-:W-:Y:S02]  /*1c80*/  UIADD3 UR16, UPT, UPT, UR16, 0x1, URZ ;  /* 0x0000000110107890 */ /* 0x000fe4000fffe0ff */
[----:B------:R-:W-:Y:S02]  /*1c90*/  UISETP.NE.AND UP0, UPT, UR5, 0x2, UPT ;  /* 0x000000020500788c */ /* 0x000fe4000bf05270 */
[----:B------:R-:W-:-:S07]  /*1ca0*/  UISETP.NE.AND UP2, UPT, UR16, 0x1, UPT ;  /* 0x000000011000788c */ /* 0x000fce000bf45270 */
[----:B------:R-:W-:Y:S05]  /*1cb0*/  BRA.U UP0, `(.L_x_28) ;  /* 0x0000000100047547 */ /* 0x000fea000b800000 */
[----:B------:R-:W-:Y:S05]  /*1cc0*/  BPT.TRAP 0x1 ;  /* 0x000000040000795c */ /* 0x000fea0000300000 */
.L_x_28:
[----:B------:R-:W-:Y:S04]  /*1cd0*/  BSSY.RECONVERGENT B0, `(.L_x_29) ;  /* 0x0000003000007945 */ /* 0x000fe80003800200 */
[----:B------:R-:W-:Y:S05]  /*1ce0*/  @!P2 BRA `(.L_x_30) ;  /* 0x000000000004a947 */ /* 0x000fea0003800000 */
[----:B------:R-:W-:Y:S05]  /*1cf0*/  BPT.TRAP 0x1 ;  /* 0x000000040000795c */ /* 0x000fea0000300000 */
.L_x_30:
[----:B------:R-:W-:Y:S05]  /*1d00*/  BSYNC.RECONVERGENT B0 ;  /* 0x0000000000007941 */ /* 0x000fea0003800200 */
.L_x_29:
[----:B------:R-:W-:Y:S02]  /*1d10*/  UIADD3 UR5, UPT, UPT, UR4, 0x1, URZ ;  /* 0x0000000104057890 */ /* 0x000fe4000fffe0ff */
[----:B------:R-:W-:Y:S02]  /*1d20*/  ULEA UR32, UR4, UR28, 0xd ;  /* 0x0000001c04207291 */ /* 0x000fe4000f8e68ff */
[----:B------:R-:W-:Y:S02]  /*1d30*/  UISETP.NE.AND UP0, UPT, UR5, 0x3, UPT ;  /* 0x000000030500788c */ /* 0x000fe4000bf05270 */
[----:B------:R-:W-:Y:S02]  /*1d40*/  UIADD3 UR14, UP1, UPT, UR26, 0x80, URZ ;  /* 0x000000801a0e7890 */ /* 0x000fe4000ff3e0ff */
[----:B------:R-:W-:Y:S02]  /*1d50*/  USEL UR7, URZ, 0x1, UP0 ;  /* 0x00000001ff077887 */ /* 0x000fe40008000000 */
[----:B------:R-:W-:-:S02]  /*1d60*/  USEL UR6, UR5, URZ, UP0 ;  /* 0x000000ff05067287 */ /* 0x000fc40008000000 */
[----:B------:R-:W-:Y:S02]  /*1d70*/  ULEA UR8, UR4, UR13, 0xc ;  /* 0x0000000d04087291 */ /* 0x000fe4000f8e60ff */
[----:B------:R-:W-:Y:S01]  /*1d80*/  ULEA UR5, UR6, UR13, 0x3 ;  /* 0x0000000d06057291 */ /* 0x000fe2000f8e18ff */
[----:B------:R-:W-:Y:S01]  /*1d90*/  LOP3.LUT R12, R12, UR7, RZ, 0x3c, !PT ;  /* 0x000000070c0c7c12 */ /* 0x000fe2000f8e3cff */
[----:B------:R-:W-:Y:S02]  /*1da0*/  ULEA UR32, UR32, UR13, 0x1 ;  /* 0x0000000d20207291 */ /* 0x000fe4000f8e08ff */
[----:B------:R-:W-:Y:S01]  /*1db0*/  UIADD3 UR4, UP0, UPT, UR26, 0x180, URZ ;  /* 0x000001801a047890 */ /* 0x000fe2000ff1e0ff */
[----:B-1----:R-:W-:Y:S01]  /*1dc0*/  SHF.L.U32 R0, R12, 0x1f, RZ ;  /* 0x0000001f0c007819 */ /* 0x002fe200000006ff */
[----:B------:R-:W-:Y:S02]  /*1dd0*/  ULOP3.LUT UR33, UR33, 0xfefffff8, URZ, 0xc0, !UPT ;  /* 0xfefffff821217892 */ /* 0x000fe4000f8ec0ff */
[----:B------:R-:W-:Y:S01]  /*1de0*/  UIADD3.X UR15, UPT, UPT, URZ, UR27, URZ, UP1, !UPT ;  /* 0x0000001bff0f7290 */ /* 0x000fe20008ffe4ff */
[----:B------:R3:W4:Y:S01]  /*1df0*/  SYNCS.PHASECHK.TRANS64.TRYWAIT P0, [UR5+0x18], R0 ;  /* 0x00001800ff0075a7 */ /* 0x0007220008001105 */
[----:B------:R-:W-:-:S02]  /*1e00*/  UIADD3 UR32, UPT, UPT, UR32, 0x6400, URZ ;  /* 0x0000640020207890 */ /* 0x000fc4000fffe0ff */
[----:B------:R-:W-:Y:S02]  /*1e10*/  UPRMT UR7, URZ, 0x5410, UR24 ;  /* 0x00005410ff077896 */ /* 0x000fe40008000018 */
[----:B------:R-:W-:Y:S02]  /*1e20*/  UIADD3 UR8, UPT, UPT, UR8, 0x12400, URZ ;  /* 0x0001240008087890 */ /* 0x000fe4000fffe0ff */
[----:B------:R-:W-:Y:S01]  /*1e30*/  UIADD3.X UR5, UPT, UPT, URZ, UR27, URZ, UP0, !UPT ;  /* 0x0000001bff057290 */ /* 0x000fe200087fe4ff */
[----:B------:R-:W-:Y:S01]  /*1e40*/  UMOV UR18, 0x0 ;  /* 0x0000000000127882 */ /* 0x000fe20000000000 */
[----:B------:R-:W-:Y:S01]  /*1e50*/  UMOV UR19, 0x10000000 ;  /* 0x1000000000137882 */ /* 0x000fe20000000000 */
[----:B------:R-:W-:Y:S01]  /*1e60*/  UMOV UR10, UR34 ;  /* 0x00000022000a7c82 */ /* 0x000fe20008000000 */
[----:B------:R-:W-:Y:S01]  /*1e70*/  UMOV UR12, UR36 ;  /* 0x00000024000c7c82 */ /* 0x000fe20008000000 */
[----:B------:R-:W-:Y:S01]  /*1e80*/  UMOV UR9, UR33 ;  /* 0x0000002100097c82 */ /* 0x000fe20008000000 */
[----:B------:R1:W-:Y:S03]  /*1e90*/  UTMALDG.3D.MULTICAST.2CTA [UR32], [UR14], UR7, desc[UR18] ;  /* 0x000012200e0073b4 */ /* 0x0003e60008211807 */
[----:B------:R2:W-:Y:S01]  /*1ea0*/  UTMALDG.3D.2CTA [UR8], [UR4], desc[UR18] ;  /* 0x00001208040075b4 */ /* 0x0005e20008211000 */
[----:B-1----:R-:W-:Y:S01]  /*1eb0*/  UIADD3 UR34, UPT, UPT, UR34, 0x40, URZ ;  /* 0x0000004022227890 */ /* 0x002fe2000fffe0ff */
[----:B------:R-:W-:Y:S01]  /*1ec0*/  UMOV UR7, UR29 ;  /* 0x0000001d00077c82 */ /* 0x000fe20008000000 */
[----:B--2---:R-:W-:Y:S01]  /*1ed0*/  UMOV UR4, UR6 ;  /* 0x0000000600047c82 */ /* 0x004fe20008000000 */
[----:B------:R-:W-:Y:S09]  /*1ee0*/  BRA.U UP2, `(.L_x_31) ;  /* 0xfffffffd02447547 */ /* 0x000ff2000b83ffff */
.L_x_25:
[----:B------:R-:W-:Y:S01]  /*1ef0*/  ULEA UR4, UR6, UR13, 0x3 ;  /* 0x0000000d06047291 */ /* 0x000fe2000f8e18ff */
[----:B-1-3--:R-:W-:Y:S01]  /*1f00*/  SHF.L.U32 R0, R12, 0x1f, RZ ;  /* 0x0000001f0c007819 */ /* 0x00afe200000006ff */
[----:B------:R-:W-:Y:S01]  /*1f10*/  @!P1 SYNCS.ARRIVE.TRANS64.A1T0 RZ, [UR13+0x68], RZ ;  /* 0x000068ffffff99a7 */ /* 0x000fe2000810000d */
[----:B------:R-:W-:-:S06]  /*1f20*/  UISETP.GT.AND UP0, UPT, UR42, UR41, UPT ;  /* 0x000000292a00728c */ /* 0x000fcc000bf04270 */
[----:B--2-4-:R1:W2:Y:S03]  /*1f30*/  SYNCS.PHASECHK.TRANS64.TRYWAIT P0, [UR4+0x18], R0 ;  /* 0x00001800ff0075a7 */ /* 0x0142a60008001104 */
[----:B------:R-:W-:Y:S05]  /*1f40*/  BRA.U !UP0, `(.L_x_32) ;  /* 0x0000000108c07547 */ /* 0x000fea000b800000 */
[----:B------:R-:W-:Y:S01]  /*1f50*/  UIADD3 UR25, UPT, UPT, UR44, UR7, URZ ;  /* 0x000000072c197290 */ /* 0x000fe2000fffe0ff */
[----:B------:R-:W-:-:S11]  /*1f60*/  UMOV UR4, UR6 ;  /* 0x0000000600047c82 */ /* 0x000fd60008000000 */
.L_x_38:
[----:B------:R-:W-:Y:S01]  /*1f70*/  ULEA UR17, UR4, UR13, 0x3 ;  /* 0x0000000d04117291 */ /* 0x000fe2000f8e18ff */
[----:B--2---:R-:W-:Y:S01]  /*1f80*/  @P3 MOV R2, 0xa000 ;  /* 0x0000a00000023802 */ /* 0x004fe20000000f00 */
[----:B--2-4-:R-:W-:Y:S10]  /*1f90*/  @P0 BRA `(.L_x_33) ;  /* 0x00000000000c0947 */ /* 0x014ff40003800000 */
[----:B------:R-:W-:-:S04]  /*1fa0*/  SHF.L.U32 R3, R12, 0x1f, RZ ;  /* 0x0000001f0c037819 */ /* 0x000fc800000006ff */
[----:B------:R-:W2:Y:S02]  /*1fb0*/  SYNCS.PHASECHK.TRANS64.TRYWAIT P0, [UR17+0x18], R3 ;  /* 0x00001803ff0075a7 */ /* 0x000ea40008001111 */
[----:B--2---:R-:W-:Y:S05]  /*1fc0*/  @!P0 BRA `(.L_x_34) ;  /* 0x0000006000dc8947 */ /* 0x004fea0003800000 */
.L_x_33:
[----:B------:R2:W-:Y:S01]  /*1fd0*/  @P3 SYNCS.ARRIVE.TRANS64 RZ, [UR17], R2 ;  /* 0x00000002ffff39a7 */ /* 0x0005e20008000011 */
[----:B------:R-:W-:-:S04]  /*1fe0*/  ULOP3.LUT UR5, UR21, 0x2, URZ, 0xfc, !UPT ;  /* 0x0000000215057892 */ /* 0x000fc8000f8efcff */
[----:B------:R-:W-:-:S09]  /*1ff0*/  UISETP.NE.AND UP0, UPT, UR5, 0x2, UPT ;  /* 0x000000020500788c */ /* 0x000fd2000bf05270 */
[----:B------:R-:W-:Y:S05]  /*2000*/  BRA.U UP0, `(.L_x_35) ;  /* 0x0000000100047547 */ /* 0x000fea000b800000 */
[----:B------:R-:W-:Y:S05]  /*2010*/  BPT.TRAP 0x1 ;  /* 0x000000040000795c */ /* 0x000fea0000300000 */
.L_x_35:
[----:B------:R-:W-:Y:S04]  /*2020*/  BSSY.RECONVERGENT B0, `(.L_x_36) ;  /* 0x0000003000007945 */ /* 0x000fe80003800200 */
[----:B------:R-:W-:Y:S05]  /*2030*/  @!P2 BRA `(.L_x_37) ;  /* 0x000000000004a947 */ /* 0x000fea0003800000 */
[----:B------:R-:W-:Y:S05]  /*2040*/  BPT.TRAP 0x1 ;  /* 0x000000040000795c */ /* 0x000fea0000300000 */
.L_x_37:
[----:B------:R-:W-:Y:S05]  /*2050*/  BSYNC.RECONVERGENT B0 ;  /* 0x0000000000007941 */ /* 0x000fea0003800200 */
.L_x_36:
[----:B------:R-:W-:Y:S02]  /*2060*/  UIADD3 UR5, UPT, UPT, UR4, 0x1, URZ ;  /* 0x0000000104057890 */ /* 0x000fe4000fffe0ff */
[----:B------:R-:W-:Y:S02]  /*2070*/  UIADD3 UR14, UP1, UPT, UR26, 0x80, URZ ;  /* 0x000000801a0e7890 */ /* 0x000fe4000ff3e0ff */
[----:B------:R-:W-:Y:S02]  /*2080*/  UISETP.NE.AND UP0, UPT, UR5, 0x3, UPT ;  /* 0x000000030500788c */ /* 0x000fe4000bf05270 */
[----:B------:R-:W-:Y:S02]  /*2090*/  ULEA UR16, UR4, UR30, 0xe ;  /* 0x0000001e04107291 */ /* 0x000fe4000f8e70ff */
[----:B------:R-:W-:Y:S02]  /*20a0*/  USEL UR8, URZ, 0x1, UP0 ;  /* 0x00000001ff087887 */ /* 0x000fe40008000000 */
[----:B------:R-:W-:-:S02]  /*20b0*/  USEL UR6, UR5, URZ, UP0 ;  /* 0x000000ff05067287 */ /* 0x000fc40008000000 */
[----:B------:R-:W-:Y:S02]  /*20c0*/  UIADD3 UR22, UP0, UPT, UR26, 0x180, URZ ;  /* 0x000001801a167890 */ /* 0x000fe4000ff1e0ff */
[----:B------:R-:W-:Y:S01]  /*20d0*/  LOP3.LUT R12, R12, UR8, RZ, 0x3c, !PT ;  /* 0x000000080c0c7c12 */ /* 0x000fe2000f8e3cff */
[----:B------:R-:W-:Y:S02]  /*20e0*/  ULEA UR8, UR4, UR13, 0xc ;  /* 0x0000000d04087291 */ /* 0x000fe4000f8e60ff */
[----:B------:R-:W-:Y:S01]  /*20f0*/  ULEA UR5, UR6, UR13, 0x3 ;  /* 0x0000000d06057291 */ /* 0x000fe2000f8e18ff */
[----:B-1----:R-:W-:Y:S01]  /*2100*/  SHF.L.U32 R0, R12, 0x1f, RZ ;  /* 0x0000001f0c007819 */ /* 0x002fe200000006ff */
[----:B------:R-:W-:Y:S02]  /*2110*/  USHF.L.U32 UR18, UR7, 0x6, URZ ;  /* 0x0000000607127899 */ /* 0x000fe400080006ff */
[----:B------:R-:W-:Y:S02]  /*2120*/  ULOP3.LUT UR17, UR17, 0xfefffff8, URZ, 0xc0, !UPT ;  /* 0xfefffff811117892 */ /* 0x000fe4000f8ec0ff */
[----:B------:R-:W-:-:S02]  /*2130*/  UIADD3.X UR15, UPT, UPT, URZ, UR27, URZ, UP1, !UPT ;  /* 0x0000001bff0f7290 */ /* 0x000fc40008ffe4ff */
[----:B------:R-:W-:Y:S01]  /*2140*/  UPRMT UR4, URZ, 0x5410, UR24 ;  /* 0x00005410ff047896 */ /* 0x000fe20008000018 */
[----:B------:R3:W4:Y:S01]  /*2150*/  SYNCS.PHASECHK.TRANS64.TRYWAIT P0, [UR5+0x18], R0 ;  /* 0x00001800ff0075a7 */ /* 0x0007220008001105 */
[----:B------:R-:W-:Y:S02]  /*2160*/  UIADD3 UR8, UPT, UPT, UR8, 0x12400, URZ ;  /* 0x0001240008087890 */ /* 0x000fe4000fffe0ff */
[----:B------:R-:W-:Y:S01]  /*2170*/  UIADD3.X UR23, UPT, UPT, URZ, UR27, URZ, UP0, !UPT ;  /* 0x0000001bff177290 */ /* 0x000fe200087fe4ff */
[----:B------:R-:W-:Y:S01]  /*2180*/  UMOV UR32, 0x0 ;  /* 0x0000000000207882 */ /* 0x000fe20000000000 */
[----:B------:R-:W-:Y:S01]  /*2190*/  UMOV UR33, 0x10000000 ;  /* 0x1000000000217882 */ /* 0x000fe20000000000 */
[----:B------:R-:W-:Y:S01]  /*21a0*/  UMOV UR19, UR35 ;  /* 0x0000002300137c82 */ /* 0x000fe20008000000 */
[----:B------:R-:W-:Y:S01]  /*21b0*/  UMOV UR20, UR36 ;  /* 0x0000002400147c82 */ /* 0x000fe20008000000 */
[----:B------:R-:W-:Y:S01]  /*21c0*/  UMOV UR12, UR36 ;  /* 0x00000024000c7c82 */ /* 0x000fe20008000000 */
[----:B------:R-:W-:Y:S01]  /*21d0*/  UMOV UR9, UR17 ;  /* 0x0000001100097c82 */ /* 0x000fe20008000000 */
[----:B------:R-:W-:Y:S01]  /*21e0*/  UMOV UR10, UR18 ;  /* 0x00000012000a7c82 */ /* 0x000fe20008000000 */
[----:B------:R1:W-:Y:S01]  /*21f0*/  UTMALDG.3D.MULTICAST.2CTA [UR16], [UR14], UR4, desc[UR32] ;  /* 0x000020100e0073b4 */ /* 0x0003e20008211804 */
[----:B------:R-:W-:-:S04]  /*2200*/  UIADD3 UR7, UPT, UPT, UR7, 0x1, URZ ;  /* 0x0000000107077890 */ /* 0x000fc8000fffe0ff */
[----:B------:R-:W-:Y:S01]  /*2210*/  UISETP.NE.AND UP0, UPT, UR7, UR25, UPT ;  /* 0x000000190700728c */ /* 0x000fe2000bf05270 */
[----:B------:R3:W-:Y:S01]  /*2220*/  UTMALDG.3D.2CTA [UR8], [UR22], desc[UR32] ;  /* 0x00002008160075b4 */ /* 0x0007e20008211000 */
[----:B-1----:R-:W-:-:S07]  /*2230*/  UMOV UR4, UR6 ;  /* 0x0000000600047c82 */ /* 0x002fce0008000000 */
[----:B---3--:R-:W-:Y:S05]  /*2240*/  BRA.U UP0, `(.L_x_38) ;  /* 0xfffffffd00487547 */ /* 0x008fea000b83ffff */
.L_x_32:
[C---:B------:R-:W-:Y:S01]  /*2250*/  LEA R3, R11.reuse, UR13, 0x3 ;  /* 0x0000000d0b037c11 */ /* 0x040fe2000f8e18ff */
[----:B------:R-:W-:Y:S01]  /*2260*/  NOP ;  /* 0x0000000000007918 */ /* 0x000fe20000000000 */
[----:B-1----:R-:W-:Y:S02]  /*2270*/  SHF.L.U32 R0, R10, 0x1f, RZ ;  /* 0x0000001f0a007819 */ /* 0x002fe400000006ff */
[----:B------:R-:W-:Y:S02]  /*2280*/  LEA R5, R11, UR13, 0x4 ;  /* 0x0000000d0b057c11 */ /* 0x000fe4000f8e20ff */
[----:B--2-4-:R-:W1:Y:S02]  /*2290*/  SYNCS.PHASECHK.TRANS64.TRYWAIT P0, [R3+URZ+0x70], R0 ;  /* 0x00007000030075a7 */ /* 0x014e6400080011ff */
[----:B-1----:R-:W-:Y:S05]  /*22a0*/  @!P0 BRA `(.L_x_39) ;  /* 0x00000060003c8947 */ /* 0x002fea0003800000 */
.L_x_135:
[----:B------:R-:W2:Y:S01]  /*22b0*/  LDS.128 R4, [R5+0x100] ;  /* 0x0001000005047984 */ /* 0x000ea20000000c00 */
[----:B------:R-:W-:Y:S01]  /*22c0*/  UISETP.GE.AND UP0, UPT, UR40, 0x1, UPT ;  /* 0x000000012800788c */ /* 0x000fe2000bf06270 */
[----:B------:R-:W-:Y:S01]  /*22d0*/  @!PT LDS RZ, [RZ] ;  /* 0x00000000fffff984 */ /* 0x000fe20000000800 */
[----:B------:R-:W-:Y:S01]  /*22e0*/  @!PT LDS RZ, [RZ] ;  /* 0x00000000fffff984 */ /* 0x000fe20000000800 */
[----:B------:R-:W-:Y:S01]  /*22f0*/  @!PT LDS RZ, [RZ] ;  /* 0x00000000fffff984 */ /* 0x000fe20000000800 */
[----:B------:R-:W-:Y:S01]  /*2300*/  @!PT LDS RZ, [RZ] ;  /* 0x00000000fffff984 */ /* 0x000fe20000000800 */
[----:B------:R3:W-:Y:S06]  /*2310*/  MEMBAR.ALL.CTA ;  /* 0x0000000000007992 */ /* 0x0007ec0000008000 */
[----:B---3--:R-:W3:Y:S01]  /*2320*/  FENCE.VIEW.ASYNC.S ;  /* 0x00000000000073c6 */ /* 0x008ee20000000000 */
[----:B--2---:R-:W-:-:S13]  /*2330*/  LOP3.LUT P0, RZ, R6, 0x1, RZ, 0xc0, !PT ;  /* 0x0000000106ff7812 */ /* 0x004fda000780c0ff */
[----:B---3--:R-:W-:Y:S01]  /*2340*/  VOTEU.ANY UP1, P0 ;  /* 0x0000000000ff7886 */ /* 0x008fe20000020100 */
[----:B------:R-:W-:-:S13]  /*2350*/  PLOP3.LUT P0, PT, PT, PT, UP1, 0x80, 0x8 ;  /* 0x000000000008781c */ /* 0x000fda0003f0f018 */
[----:B-1----:R-:W-:Y:S02]  /*2360*/  @P0 LOP3.LUT R0, R5, 0xffff, RZ, 0xc0, !PT ;  /* 0x0000ffff05000812 */ /* 0x002fe400078ec0ff */
[----:B------:R-:W-:Y:S02]  /*2370*/  @P0 MOV R2, R4 ;  /* 0x0000000400020202 */ /* 0x000fe40000000f00 */
[----:B------:R-:W-:Y:S01]  /*2380*/  @P0 R2UR UR5, R0 ;  /* 0x00000000000502ca */ /* 0x000fe200000e0000 */
[----:B------:R-:W-:Y:S01]  /*2390*/  VIADD R0, R3, 0x80 ;  /* 0x0000008003007836 */ /* 0x000fe20000000000 */
[----:B------:R-:W-:Y:S02]  /*23a0*/  @P0 SHF.R.U32.HI R4, RZ, 0x10, R5 ;  /* 0x00000010ff040819 */ /* 0x000fe40000011605 */
[----:B------:R-:W-:Y:S02]  /*23b0*/  @P0 R2UR UR7, R2 ;  /* 0x00000000020702ca */ /* 0x000fe400000e0000 */
[----:B------:R-:W-:-:S02]  /*23c0*/  PRMT R0, RZ, 0x654, R0 ;  /* 0x00000654ff007816 */ /* 0x000fc40000000000 */
[----:B------:R-:W-:Y:S02]  /*23d0*/  @P0 R2UR UR4, R4 ;  /* 0x00000000040402ca */ /* 0x000fe400000e0000 */
[----:B------:R1:W-:Y:S03]  /*23e0*/  SYNCS.ARRIVE.TRANS64.RED.A1T0 RZ, [R0+URZ], RZ ;  /* 0x000000ff00ff79a7 */ /* 0x0003e600081004ff */
[----:B------:R-:W-:-:S04]  /*23f0*/  @UP1 UMOV UR31, UR5 ;  /* 0x00000005001f1c82 */ /* 0x000fc80008000000 */
[----:B------:R-:W-:-:S04]  /*2400*/  @UP1 UMOV UR37, UR7 ;  /* 0x0000000700251c82 */ /* 0x000fc80008000000 */
[----:B------:R-:W-:Y:S01]  /*2410*/  @UP1 UMOV UR36, UR4 ;  /* 0x0000000400241c82 */ /* 0x000fe20008000000 */
[----:B------:R-:W-:Y:S05]  /*2420*/  BRA.U !UP0, `(.L_x_40) ;  /* 0x0000000108d47547 */ /* 0x000fea000b800000 */
[----:B------:R-:W2:Y:S01]  /*2430*/  LDCU.128 UR16, c[0x0][0xb10] ;  /* 0x00016200ff1077ac */ /* 0x000ea20008000c00 */
[----:B------:R-:W3:Y:S01]  /*2440*/  LDCU UR12, c[0x0][0xb20] ;  /* 0x00016400ff0c77ac */ /* 0x000ee20008000800 */
[----:B------:R-:W4:Y:S01]  /*2450*/  LDCU UR20, c[0x0][0xb0c] ;  /* 0x00016180ff1477ac */ /* 0x000f220008000800 */
[----:B------:R-:W1:Y:S01]  /*2460*/  LDCU.64 UR8, c[0x0][0xb28] ;  /* 0x00016500ff0877ac */ /* 0x000e620008000a00 */
[----:B------:R-:W-:Y:S02]  /*2470*/  UISETP.NE.AND UP3, UPT, UR40, 0x1, UPT ;  /* 0x000000012800788c */ /* 0x000fe4000bf65270 */
[----:B--2---:R-:W-:Y:S02]  /*2480*/  UIMAD.WIDE.U32 UR10, UR38, UR19, URZ ;  /* 0x00000013260a72a5 */ /* 0x004fe4000f8e00ff */
[----:B------:R-:W-:Y:S02]  /*2490*/  UIMAD.WIDE.U32 UR4, UR39, UR16, URZ ;  /* 0x00000010270472a5 */ /* 0x000fe4000f8e00ff */
[----:B------:R-:W-:-:S02]  /*24a0*/  UISETP.NE.AND UP0, UPT, UR18, 0x1, UPT ;  /* 0x000000011200788c */ /* 0x000fc4000bf05270 */
[----:B------:R-:W-:Y:S01]  /*24b0*/  UIMAD.WIDE.U32 UR22, UR31, UR19, URZ ;  /* 0x000000131f1672a5 */ /* 0x000fe2000f8e00ff */
[----:B------:R-:W-:Y:S02]  /*24c0*/  UMOV UR10, UR11 ;  /* 0x0000000b000a7c82 */ /* 0x000fe40008000000 */
[----:B------:R-:W-:Y:S01]  /*24d0*/  UMOV UR4, UR5 ;  /* 0x0000000500047c82 */ /* 0x000fe20008000000 */
[----:B---3--:R-:W-:Y:S02]  /*24e0*/  USHF.R.U32.HI UR10, URZ, UR12, UR10 ;  /* 0x0000000cff0a7299 */ /* 0x008fe4000801160a */
[----:B----4-:R-:W-:Y:S02]  /*24f0*/  UISETP.NE.AND UP2, UPT, UR20, 0x1, UPT ;  /* 0x000000011400788c */ /* 0x010fe4000bf45270 */
[----:B------:R-:W-:Y:S02]  /*2500*/  USHF.R.U32.HI UR4, URZ, UR17, UR4 ;  /* 0x00000011ff047299 */ /* 0x000fe40008011604 */
[----:B------:R-:W-:-:S02]  /*2510*/  USEL UR5, UR38, UR10, !UP0 ;  /* 0x0000000a26057287 */ /* 0x000fc4000c000000 */
[----:B------:R-:W-:Y:S02]  /*2520*/  USEL UR7, UR39, UR4, !UP2 ;  /* 0x0000000427077287 */ /* 0x000fe4000d000000 */
[----:B-1----:R-:W-:Y:S01]  /*2530*/  UIMAD.WIDE.U32 UR10, UR5, UR8, URZ ;  /* 0x00000008050a72a5 */ /* 0x002fe2000f8e00ff */
[----:B------:R-:W-:Y:S01]  /*2540*/  UMOV UR4, UR23 ;  /* 0x0000001700047c82 */ /* 0x000fe20008000000 */
[----:B------:R-:W-:Y:S02]  /*2550*/  UIMAD.WIDE.U32 UR14, UR37, UR16, URZ ;  /* 0x00000010250e72a5 */ /* 0x000fe4000f8e00ff */
[----:B------:R-:W-:-:S03]  /*2560*/  UIMAD.WIDE.U32 UR22, UR7, UR8, URZ ;  /* 0x00000008071672a5 */ /* 0x000fc6000f8e00ff */
[----:B------:R-:W-:Y:S01]  /*2570*/  UMOV UR10, UR11 ;  /* 0x0000000b000a7c82 */ /* 0x000fe20008000000 */
[----:B------:R-:W-:Y:S02]  /*2580*/  USHF.R.U32.HI UR4, URZ, UR12, UR4 ;  /* 0x0000000cff047299 */ /* 0x000fe40008011604 */
[----:B------:R-:W-:Y:S01]  /*2590*/  @UP3 USHF.R.U32.HI UR5, URZ, UR9, UR10 ;  /* 0x00000009ff053299 */ /* 0x000fe2000801160a */
[----:B------:R-:W-:Y:S01]  /*25a0*/  UMOV UR14, UR15 ;  /* 0x0000000f000e7c82 */ /* 0x000fe20008000000 */
[----:B------:R-:W-:Y:S01]  /*25b0*/  UMOV UR22, UR23 ;  /* 0x0000001700167c82 */ /* 0x000fe20008000000 */
[----:B------:R-:W-:Y:S02]  /*25c0*/  USHF.R.U32.HI UR17, URZ, UR17, UR14 ;  /* 0x00000011ff117299 */ /* 0x000fe4000801160e */
[----:B------:R-:W-:Y:S02]  /*25d0*/  USEL UR4, UR31, UR4, !UP0 ;  /* 0x000000041f047287 */ /* 0x000fe4000c000000 */
[----:B------:R-:W-:-:S02]  /*25e0*/  @UP3 USHF.R.U32.HI UR7, URZ, UR9, UR22 ;  /* 0x00000009ff073299 */ /* 0x000fc40008011616 */
[----:B------:R-:W-:Y:S02]  /*25f0*/  UIMAD UR10, UR40, UR5, URZ ;  /* 0x00000005280a72a4 */ /* 0x000fe4000f8e02ff */
[----:B------:R-:W-:Y:S02]  /*2600*/  USEL UR5, UR37, UR17, !UP2 ;  /* 0x0000001125057287 */ /* 0x000fe4000d000000 */
[----:B------:R-:W-:Y:S02]  /*2610*/  UIMAD UR12, UR40, UR7, URZ ;  /* 0x00000007280c72a4 */ /* 0x000fe4000f8e02ff */
[----:B------:R-:W-:Y:S02]  /*2620*/  UISETP.GE.AND UP0, UPT, UR4, UR10, UPT ;  /* 0x0000000a0400728c */ /* 0x000fe4000bf06270 */
[----:B------:R-:W-:Y:S02]  /*2630*/  UIMAD.WIDE.U32 UR10, UR4, UR8, URZ ;  /* 0x00000008040a72a5 */ /* 0x000fe4000f8e00ff */
[----:B------:R-:W-:-:S02]  /*2640*/  UISETP.GE.OR UP0, UPT, UR5, UR12, UP0 ;  /* 0x0000000c0500728c */ /* 0x000fc40008706670 */
[----:B------:R-:W-:Y:S02]  /*2650*/  UIMAD.WIDE.U32 UR14, UR5, UR8, URZ ;  /* 0x00000008050e72a5 */ /* 0x000fe4000f8e00ff */
[----:B------:R-:W-:Y:S01]  /*2660*/  UIADD3 UR12, UPT, UPT, -UR5, URZ, URZ ;  /* 0x000000ff050c7290 */ /* 0x000fe2000fffe1ff */
[----:B------:R-:W-:Y:S01]  /*2670*/  UMOV UR10, UR11 ;  /* 0x0000000b000a7c82 */ /* 0x000fe20008000000 */
[----:B------:R-:W-:Y:S02]  /*2680*/  UIADD3 UR11, UPT, UPT, -UR4, URZ, URZ ;  /* 0x000000ff040b7290 */ /* 0x000fe4000fffe1ff */
[----:B------:R-:W-:-:S03]  /*2690*/  USHF.R.U32.HI UR10, URZ, UR9, UR10 ;  /* 0x00000009ff0a7299 */ /* 0x000fc6000801160a */
[----:B------:R-:W-:Y:S01]  /*26a0*/  @!UP0 UMOV UR8, UR15 ;  /* 0x0000000f00088c82 */ /* 0x000fe20008000000 */
[----:B------:R-:W-:Y:S02]  /*26b0*/  UIMAD UR11, UR18, UR11, UR31 ;  /* 0x0000000b120b72a4 */ /* 0x000fe4000f8e021f */
[----:B------:R-:W-:Y:S02]  /*26c0*/  USEL UR10, UR4, UR10, !UP3 ;  /* 0x0000000a040a7287 */ /* 0x000fe4000d800000 */
[----:B------:R-:W-:Y:S02]  /*26d0*/  @!UP0 USHF.R.U32.HI UR8, URZ, UR9, UR8 ;  /* 0x00000009ff088299 */ /* 0x000fe40008011608 */
[----:B------:R-:W-:Y:S02]  /*26e0*/  UIADD3 UR9, UPT, UPT, -UR10, URZ, URZ ;  /* 0x000000ff0a097290 */ /* 0x000fe4000fffe1ff */
[----:B------:R-:W-:Y:S02]  /*26f0*/  @!UP0 USEL UR8, UR5, UR8, !UP3 ;  /* 0x0000000805088287 */ /* 0x000fe4000d800000 */
[----:B------:R-:W-:-:S02]  /*2700*/  UIMAD UR9, UR40, UR9, UR4 ;  /* 0x00000009280972a4 */ /* 0x000fc4000f8e0204 */
[----:B------:R-:W-:Y:S02]  /*2710*/  @!UP0 UIADD3 UR10, UPT, UPT, UR10, -UR8, URZ ;  /* 0x800000080a0a8290 */ /* 0x000fe4000fffe0ff */
[----:B------:R-:W-:Y:S02]  /*2720*/  @!UP0 UIMAD UR8, UR9, UR7, UR8 ;  /* 0x00000007090882a4 */ /* 0x000fe4000f8e0208 */
[----:B------:R-:W-:Y:S02]  /*2730*/  @!UP0 UIMAD UR4, UR40, UR10, UR5 ;  /* 0x0000000a280482a4 */ /* 0x000fe4000f8e0205 */
[----:B------:R-:W-:Y:S02]  /*2740*/  UIMAD UR7, UR20, UR12, UR37 ;  /* 0x0000000c140772a4 */ /* 0x000fe4000f8e0225 */
[----:B------:R-:W-:Y:S01]  /*2750*/  UIMAD UR31, UR4, UR18, UR11 ;  /* 0x00000012041f72a4 */ /* 0x000fe2000f8e020b */
[----:B------:R-:W-:Y:S02]  /*2760*/  @!UP0 UMOV UR5, UR8 ;  /* 0x0000000800058c82 */ /* 0x000fe40008000000 */
[----:B------:R-:W-:-:S12]  /*2770*/  UIMAD UR37, UR5, UR20, UR7 ;  /* 0x00000014052572a4 */ /* 0x000fd8000f8e0207 */
.L_x_40:
[----:B------:R-:W2:Y:S02]  /*2780*/  LDCU UR4, c[0x0][0xb30] ;  /* 0x00016600ff0477ac */ /* 0x000ea40008000800 */
[----:B--2---:R-:W-:-:S09]  /*2790*/  UISETP.NE.AND UP0, UPT, UR4, 0x1, UPT ;  /* 0x000000010400788c */ /* 0x004fd2000bf05270 */
[----:B------:R-:W-:Y:S05]  /*27a0*/  BRA.U UP0, `(.L_x_41) ;  /* 0x0000000100447547 */ /* 0x000fea000b800000 */
[----:B------:R-:W2:Y:S01]  /*27b0*/  LDCU.128 UR16, c[0x0][0xb10] ;  /* 0x00016200ff1077ac */ /* 0x000ea20008000c00 */
[----:B------:R-:W3:Y:S01]  /*27c0*/  LDCU UR10, c[0x0][0xb0c] ;  /* 0x00016180ff0a77ac */ /* 0x000ee20008000800 */
[----:B------:R-:W4:Y:S01]  /*27d0*/  LDCU UR7, c[0x0][0xb20] ;  /* 0x00016400ff0777ac */ /* 0x000f220008000800 */
[----:B--2---:R-:W-:Y:S02]  /*27e0*/  UIMAD.WIDE.U32 UR8, UR37, UR16, URZ ;  /* 0x00000010250872a5 */ /* 0x004fe4000f8e00ff */
[----:B------:R-:W-:Y:S02]  /*27f0*/  UIMAD.WIDE.U32 UR4, UR31, UR19, URZ ;  /* 0x000000131f0472a5 */ /* 0x000fe4000f8e00ff */
[----:B---3--:R-:W-:Y:S02]  /*2800*/  UISETP.NE.AND UP2, UPT, UR10, 0x1, UPT ;  /* 0x000000010a00788c */ /* 0x008fe4000bf45270 */
[----:B------:R-:W-:Y:S01]  /*2810*/  UISETP.NE.AND UP0, UPT, UR18, 0x1, UPT ;  /* 0x000000011200788c */ /* 0x000fe2000bf05270 */
[----:B------:R-:W-:-:S02]  /*2820*/  UMOV UR8, UR9 ;  /* 0x0000000900087c82 */ /* 0x000fc40008000000 */
[----:B------:R-:W-:Y:S01]  /*2830*/  UMOV UR4, UR5 ;  /* 0x0000000500047c82 */ /* 0x000fe20008000000 */
[----:B------:R-:W-:Y:S02]  /*2840*/  USHF.R.U32.HI UR17, URZ, UR17, UR8 ;  /* 0x00000011ff117299 */ /* 0x000fe40008011608 */
[----:B----4-:R-:W-:Y:S02]  /*2850*/  USHF.R.U32.HI UR4, URZ, UR7, UR4 ;  /* 0x00000007ff047299 */ /* 0x010fe40008011604 */
[----:B------:R-:W-:Y:S02]  /*2860*/  USEL UR5, UR37, UR17, !UP2 ;  /* 0x0000001125057287 */ /* 0x000fe4000d000000 */
[----:B------:R-:W-:-:S04]  /*2870*/  USEL UR4, UR31, UR4, !UP0 ;  /* 0x000000041f047287 */ /* 0x000fc8000c000000 */
[----:B------:R-:W-:Y:S02]  /*2880*/  UIADD3 UR7, UPT, UPT, UR5, -UR4, URZ ;  /* 0x8000000405077290 */ /* 0x000fe4000fffe0ff */
[----:B------:R-:W-:Y:S02]  /*2890*/  UIADD3 UR4, UPT, UPT, -UR5, UR4, URZ ;  /* 0x0000000405047290 */ /* 0x000fe4000fffe1ff */
[----:B------:R-:W-:Y:S02]  /*28a0*/  UIMAD UR31, UR7, UR18, UR31 ;  /* 0x00000012071f72a4 */ /* 0x000fe4000f8e021f */
[----:B------:R-:W-:-:S12]  /*28b0*/  UIMAD UR37, UR4, UR10, UR37 ;  /* 0x0000000a042572a4 */ /* 0x000fd8000f8e0225 */
.L_x_41:
[----:B------:R-:W-:Y:S01]  /*28c0*/  VIADD R11, R11, 0x1 ;  /* 0x000000010b0b7836 */ /* 0x000fe20000000000 */
[----:B------:R-:W-:Y:S02]  /*28d0*/  R2UR UR5, R87 ;  /* 0x00000000570572ca */ /* 0x000fe400000e0000 */
[----:B------:R-:W-:Y:S02]  /*28e0*/  R2UR UR4, R86 ;  /* 0x00000000560472ca */ /* 0x000fe400000e0000 */
[C---:B------:R-:W-:Y:S02]  /*28f0*/  ISETP.NE.AND P0, PT, R11.reuse, 0x2, PT ;  /* 0x000000020b00780c */ /* 0x040fe40003f05270 */
[----:B------:R-:W-:Y:S02]  /*2900*/  PLOP3.LUT P1, PT, PT, PT, PT, 0x80, 0x8 ;  /* 0x000000000008781c */ /* 0x000fe40003f2f070 */
[----:B------:R-:W-:Y:S02]  /*2910*/  SEL R3, RZ, 0x1, P0 ;  /* 0x00000001ff037807 */ /* 0x000fe40000000000 */
[----:B------:R-:W-:-:S02]  /*2920*/  SEL R11, R11, RZ, P0 ;  /* 0x000000ff0b0b7207 */ /* 0x000fc40000000000 */
[----:B------:R-:W-:Y:S01]  /*2930*/  LOP3.LUT R10, R10, R3, RZ, 0x3c, !PT ;  /* 0x000000030a0a7212 */ /* 0x000fe200078e3cff */
[----:B------:R-:W-:Y:S02]  /*2940*/  UIADD3 UR25, UPT, UPT, UR37, UR5, URZ ;  /* 0x0000000525197290 */ /* 0x000fe4000fffe0ff */
[----:B------:R-:W-:Y:S01]  /*2950*/  UIADD3 UR32, UPT, UPT, UR31, UR4, URZ ;  /* 0x000000041f207290 */ /* 0x000fe2000fffe0ff */
[----:B------:R-:W-:Y:S11]  /*2960*/  BRA.U UP1, `(.L_x_42) ;  /* 0xfffffff101387547 */ /* 0x000ff6000b83ffff */
[----:B------:R-:W-:Y:S01]  /*2970*/  UIADD3 UR13, UPT, UPT, UR13, 0x18, URZ ;  /* 0x000000180d0d7890 */ /* 0x000fe2000fffe0ff */
[----:B------:R-:W-:-:S03]  /*2980*/  SHF.L.U32 R3, R12, 0x1f, RZ ;  /* 0x0000001f0c037819 */ /* 0x000fc600000006ff */
[----:B------:R-:W-:-:S09]  /*2990*/  ULEA UR4, UR6, UR13, 0x3 ;  /* 0x0000000d06047291 */ /* 0x000fd2000f8e18ff */
[----:B------:R-:W2:Y:S02]  /*29a0*/  SYNCS.PHASECHK.TRANS64.TRYWAIT P0, [UR4], R3 ;  /* 0x00000003ff0075a7 */ /* 0x000ea40008001104 */
[----:B--2---:R-:W-:Y:S05]  /*29b0*/  @!P0 BRA `(.L_x_43) ;  /* 0x00000058008c8947 */ /* 0x004fea0003800000 */
.L_x_137:
[----:B------:R-:W-:-:S04]  /*29c0*/  UIADD3 UR4, UPT, UPT, UR6, 0x1, URZ ;  /* 0x0000000106047890 */ /* 0x000fc8000fffe0ff */
[----:B------:R-:W-:-:S04]  /*29d0*/  UISETP.NE.AND UP0, UPT, UR4, 0x3, UPT ;  /* 0x000000030400788c */ /* 0x000fc8000bf05270 */
[----:B------:R-:W-:Y:S02]  /*29e0*/  USEL UR6, URZ, 0x1, UP0 ;  /* 0x00000001ff067887 */ /* 0x000fe40008000000 */
[----:B------:R-:W-:-:S04]  /*29f0*/  USEL UR4, UR4, URZ, UP0 ;  /* 0x000000ff04047287 */ /* 0x000fc80008000000 */
[----:B------:R-:W-:Y:S01]  /*2a00*/  ULEA UR5, UR4, UR13, 0x3 ;  /* 0x0000000d04057291 */ /* 0x000fe2000f8e18ff */
[----:B------:R-:W-:-:S04]  /*2a10*/  LOP3.LUT R12, R12, UR6, RZ, 0x3c, !PT ;  /* 0x000000060c0c7c12 */ /* 0x000fc8000f8e3cff */
[----:B-1----:R-:W-:-:S04]  /*2a20*/  SHF.L.U32 R3, R12, 0x1f, RZ ;  /* 0x0000001f0c037819 */ /* 0x002fc800000006ff */
[----:B------:R-:W1:Y:S02]  /*2a30*/  SYNCS.PHASECHK.TRANS64.TRYWAIT P0, [UR5], R3 ;  /* 0x00000003ff0075a7 */ /* 0x000e640008001105 */
[----:B-1----:R-:W-:Y:S05]  /*2a40*/  @!P0 BRA `(.L_x_44) ;  /* 0x0000005800808947 */ /* 0x002fea0003800000 */
.L_x_139:
[----:B------:R-:W-:-:S04]  /*2a50*/  UIADD3 UR4, UPT, UPT, UR4, 0x1, URZ ;  /* 0x0000000104047890 */ /* 0x000fc8000fffe0ff */
[----:B------:R-:W-:-:S04]  /*2a60*/  UISETP.NE.AND UP0, UPT, UR4, 0x3, UPT ;  /* 0x000000030400788c */ /* 0x000fc8000bf05270 */
[----:B------:R-:W-:Y:S02]  /*2a70*/  USEL UR5, URZ, 0x1, UP0 ;  /* 0x00000001ff057887 */ /* 0x000fe40008000000 */
[----:B------:R-:W-:-:S04]  /*2a80*/  USEL UR4, UR4, URZ, UP0 ;  /* 0x000000ff04047287 */ /* 0x000fc80008000000 */
[----:B------:R-:W-:Y:S01]  /*2a90*/  ULEA UR4, UR4, UR13, 0x3 ;  /* 0x0000000d04047291 */ /* 0x000fe2000f8e18ff */
[----:B-1----:R-:W-:-:S04]  /*2aa0*/  LOP3.LUT R3, R12, UR5, RZ, 0x3c, !PT ;  /* 0x000000050c037c12 */ /* 0x002fc8000f8e3cff */
[----:B------:R-:W-:Y:S01]  /*2ab0*/  SHF.L.U32 R3, R3, 0x1f, RZ ;  /* 0x0000001f03037819 */ /* 0x000fe200000006ff */
[----:B------:R-:W-:-:S07]  /*2ac0*/  IMAD.U32 R0, RZ, RZ, UR4 ;  /* 0x00000004ff007e24 */ /* 0x000fce000f8e00ff */
.L_x_45:
[----:B-1----:R1:W2:Y:S02]  /*2ad0*/  SYNCS.PHASECHK.TRANS64.TRYWAIT P0, [R0+URZ], R3 ;  /* 0x00000003000075a7 */ /* 0x0022a400080011ff */
[----:B--2---:R-:W-:Y:S05]  /*2ae0*/  @!P0 NANOSLEEP.SYNCS 0x989680 ;  /* 0x009896800000895d */ /* 0x004fea0003900000 */
[----:B------:R-:W2:Y:S02]  /*2af0*/  @!P0 SYNCS.PHASECHK.TRANS64 P0, [R0+URZ], R3 ;  /* 0x00000003000085a7 */ /* 0x000ea400080010ff */
[----:B--2---:R-:W-:Y:S05]  /*2b00*/  @P0 EXIT ;  /* 0x000000000000094d */ /* 0x004fea0003800000 */
[----:B------:R-:W-:Y:S05]  /*2b10*/  BRA `(.L_x_45) ;  /* 0xfffffffc00ec7947 */ /* 0x000fea000383ffff */
.L_x_22:
[----:B------:R-:W1:Y:S02]  /*2b20*/  S2UR UR4, SR_CgaCtaId ;  /* 0x00000000000479c3 */ /* 0x000e640000008800 */
[----:B-1----:R-:W-:-:S04]  /*2b30*/  UISETP.NE.AND UP0, UPT, UR4, URZ, UPT ;  /* 0x000000ff0400728c */ /* 0x002fc8000bf05270 */
[----:B------:R-:W-:-:S09]  /*2b40*/  UISETP.NE.OR UP0, UPT, UR13, 0x1, UP0 ;  /* 0x000000010d00788c */ /* 0x000fd20008705670 */
[----:B------:R-:W-:Y:S05]  /*2b50*/  BRA.U UP0, `(.L_x_46) ;  /* 0x00000005004c7547 */ /* 0x000fea000b800000 */
[----:B------:R-:W1:Y:S01]  /*2b60*/  S2UR UR5, SR_CgaCtaId ;  /* 0x00000000000579c3 */ /* 0x000e620000008800 */
[----:B------:R-:W-:Y:S01]  /*2b70*/  UMOV UR4, 0x400 ;  /* 0x0000040000047882 */ /* 0x000fe20000000000 */
[----:B------:R-:W-:Y:S01]  /*2b80*/  ISETP.GE.U32.AND P2, PT, R3, 0x4, PT ;  /* 0x000000040300780c */ /* 0x000fe20003f46070 */
[----:B------:R-:W-:Y:S01]  /*2b90*/  IMAD.MOV.U32 R12, RZ, RZ, 0x1 ;  /* 0x00000001ff0c7424 */ /* 0x000fe200078e00ff */
[----:B------:R-:W-:Y:S02]  /*2ba0*/  CS2R R10, SRZ ;  /* 0x00000000000a7805 */ /* 0x000fe4000001ff00 */
[----:B------:R-:W-:Y:S01]  /*2bb0*/  CS2R R8, SRZ ;  /* 0x0000000000087805 */ /* 0x000fe2000001ff00 */
[----:B-1----:R-:W-:-:S03]  /*2bc0*/  ULEA UR6, UR5, UR4, 0x18 ;  /* 0x0000000405067291 */ /* 0x002fc6000f8ec0ff */
[----:B------:R-:W-:-:S09]  /*2bd0*/  UMOV UR5, URZ ;  /* 0x000000ff00057c82 */ /* 0x000fd20008000000 */
.L_x_50:
[----:B------:R-:W-:Y:S02]  /*2be0*/  LEA R0, R8, UR6, 0x3 ;  /* 0x0000000608007c11 */ /* 0x000fe4000f8e18ff */
[----:B------:R-:W-:-:S03]  /*2bf0*/  SHF.L.U32 R5, R9, 0x1f, RZ ;  /* 0x0000001f09057819 */ /* 0x000fc600000006ff */
[----:B------:R-:W-:Y:S01]  /*2c00*/  VIADD R4, R0, 0xe0 ;  /* 0x000000e000047836 */ /* 0x000fe20000000000 */
[----:B------:R-:W1:Y:S02]  /*2c10*/  SYNCS.PHASECHK.TRANS64.TRYWAIT P0, [R0+URZ+0xd0], R5 ;  /* 0x0000d005000075a7 */ /* 0x000e6400080011ff */
[----:B-1----:R-:W-:Y:S05]  /*2c20*/  @!P0 BRA `(.L_x_47) ;  /* 0x0000005800208947 */ /* 0x002fea0003800000 */
.L_x_140:
[----:B------:R-:W-:Y:S01]  /*2c30*/  ULEA UR4, UR5, UR6, 0x3 ;  /* 0x0000000605047291 */ /* 0x000fe2000f8e18ff */
[----:B------:R-:W-:Y:S01]  /*2c40*/  PRMT R4, RZ, 0x654, R4 ;  /* 0x00000654ff047816 */ /* 0x000fe20000000004 */
[----:B-1----:R-:W-:Y:S01]  /*2c50*/  @!P2 IMAD.MOV.U32 R5, RZ, RZ, 0x10 ;  /* 0x00000010ff05a424 */ /* 0x002fe200078e00ff */
[----:B------:R-:W-:Y:S01]  /*2c60*/  SHF.L.U32 R7, R12, 0x1f, RZ ;  /* 0x0000001f0c077819 */ /* 0x000fe200000006ff */
[----:B------:R-:W-:Y:S01]  /*2c70*/  UIADD3 UR7, UPT, UPT, UR4, 0x70, URZ ;  /* 0x0000007004077890 */ /* 0x000fe2000fffe0ff */
[----:B------:R1:W-:Y:S05]  /*2c80*/  SYNCS.ARRIVE.TRANS64.RED.A1T0 RZ, [R4+URZ], RZ ;  /* 0x000000ff04ff79a7 */ /* 0x0003ea00081004ff */
[----:B------:R-:W-:Y:S01]  /*2c90*/  IMAD.U32 R0, RZ, RZ, UR7 ;  /* 0x00000007ff007e24 */ /* 0x000fe2000f8e00ff */
[----:B------:R-:W2:Y:S04]  /*2ca0*/  SYNCS.PHASECHK.TRANS64.TRYWAIT P0, [UR4+0x80], R7 ;  /* 0x00008007ff0075a7 */ /* 0x000ea80008001104 */
[----:B------:R-:W-:Y:S01]  /*2cb0*/  PRMT R13, R3, 0x654, R0 ;  /* 0x00000654030d7816 */ /* 0x000fe20000000000 */
[----:B-12---:R-:W-:Y:S06]  /*2cc0*/  @!P0 BRA `(.L_x_48) ;  /* 0x00000058000c8947 */ /* 0x006fec0003800000 */
.L_x_142:
[----:B------:R-:W-:Y:S01]  /*2cd0*/  ULEA UR8, UR5, UR6, 0x4 ;  /* 0x0000000605087291 */ /* 0x000fe2000f8e20ff */
[----:B------:R-:W-:Y:S01]  /*2ce0*/  SEL R2, R13, R2, !P2 ;  /* 0x000000020d027207 */ /* 0x000fe20005000000 */
[----:B------:R-:W-:Y:S01]  /*2cf0*/  UIADD3 UR9, UPT, UPT, UR4, 0x70, URZ ;  /* 0x0000007004097890 */ /* 0x000fe2000fffe0ff */
[----:B-1----:R-:W-:Y:S01]  /*2d00*/  LEA R0, R11, UR6, 0x3 ;  /* 0x000000060b007c11 */ /* 0x002fe2000f8e18ff */
[----:B------:R-:W-:Y:S01]  /*2d10*/  UIADD3 UR8, UPT, UPT, UR8, 0x100, URZ ;  /* 0x0000010008087890 */ /* 0x000fe2000fffe0ff */
[----:B------:R1:W-:Y:S01]  /*2d20*/  @!P2 SYNCS.ARRIVE.TRANS64.RED RZ, [R2+URZ], R5 ;  /* 0x0000000502ffa9a7 */ /* 0x0003e200080004ff */
[----:B------:R-:W-:Y:S01]  /*2d30*/  UIADD3 UR4, UPT, UPT, UR5, 0x1, URZ ;  /* 0x0000000105047890 */ /* 0x000fe2000fffe0ff */
[----:B------:R-:W-:-:S03]  /*2d40*/  VIADD R8, R8, 0x1 ;  /* 0x0000000108087836 */ /* 0x000fc60000000000 */
[----:B------:R-:W-:Y:S02]  /*2d50*/  UISETP.NE.AND UP0, UPT, UR4, 0x2, UPT ;  /* 0x000000020400788c */ /* 0x000fe4000bf05270 */
[----:B------:R-:W-:Y:S01]  /*2d60*/  ISETP.NE.AND P0, PT, R8, 0x2, PT ;  /* 0x000000020800780c */ /* 0x000fe20003f05270 */
[----:B------:R-:W-:Y:S06]  /*2d70*/  UGETNEXTWORKID.BROADCAST [UR8], [UR9] ;  /* 0x00000000080073ca */ /* 0x000fec0008000100 */
[----:B------:R-:W-:Y:S02]  /*2d80*/  USEL UR7, URZ, 0x1, UP0 ;  /* 0x00000001ff077887 */ /* 0x000fe40008000000 */
[----:B------:R-:W-:-:S04]  /*2d90*/  USEL UR5, UR4, URZ, UP0 ;  /* 0x000000ff04057287 */ /* 0x000fc80008000000 */
[----:B------:R-:W-:Y:S02]  /*2da0*/  LOP3.LUT R12, R12, UR7, RZ, 0x3c, !PT ;  /* 0x000000070c0c7c12 */ /* 0x000fe4000f8e3cff */
[----:B-1----:R-:W-:-:S04]  /*2db0*/  SHF.L.U32 R5, R10, 0x1f, RZ ;  /* 0x0000001f0a057819 */ /* 0x002fc800000006ff */
[----:B------:R-:W1:Y:S02]  /*2dc0*/  SYNCS.PHASECHK.TRANS64.TRYWAIT P1, [R0+URZ+0x70], R5 ;  /* 0x00007005000075a7 */ /* 0x000e6400080211ff */
[----:B-1----:R-:W-:Y:S05]  /*2dd0*/  @!P1 BRA `(.L_x_49) ;  /* 0x0000005400e09947 */ /* 0x002fea0003800000 */
.L_x_143:
[C---:B------:R-:W-:Y:S01]  /*2de0*/  LEA R4, R11.reuse, UR6, 0x4 ;  /* 0x000000060b047c11 */ /* 0x040fe2000f8e20ff */
[----:B-1----:R-:W-:Y:S01]  /*2df0*/  VIADD R0, R0, 0x80 ;  /* 0x0000008000007836 */ /* 0x002fe20000000000 */
[----:B------:R-:W-:Y:S01]  /*2e00*/  SEL R8, R8, RZ, P0 ;  /* 0x000000ff08087207 */ /* 0x000fe20000000000 */
[----:B------:R-:W-:-:S03]  /*2e10*/  VIADD R11, R11, 0x1 ;  /* 0x000000010b0b7836 */ /* 0x000fc60000000000 */
[----:B------:R-:W1:Y:S01]  /*2e20*/  LDS.128 R4, [R4+0x100] ;  /* 0x0001000004047984 */ /* 0x000e620000000c00 */
[----:B------:R-:W-:Y:S02]  /*2e30*/  PRMT R0, RZ, 0x654, R0 ;  /* 0x00000654ff007816 */ /* 0x000fe40000000000 */
[C---:B------:R-:W-:Y:S01]  /*2e40*/  ISETP.NE.AND P1, PT, R11.reuse, 0x2, PT ;  /* 0x000000020b00780c */ /* 0x040fe20003f25270 */
[----:B------:R-:W-:Y:S01]  /*2e50*/  @!PT LDS RZ, [RZ] ;  /* 0x00000000fffff984 */ /* 0x000fe20000000800 */
[----:B------:R-:W-:Y:S01]  /*2e60*/  @!PT LDS RZ, [RZ] ;  /* 0x00000000fffff984 */ /* 0x000fe20000000800 */
[----:B------:R-:W-:Y:S01]  /*2e70*/  @!PT LDS RZ, [RZ] ;  /* 0x00000000fffff984 */ /* 0x000fe20000000800 */
[----:B------:R-:W-:Y:S01]  /*2e80*/  @!PT LDS RZ, [RZ] ;  /* 0x00000000fffff984 */ /* 0x000fe20000000800 */
[----:B------:R2:W-:Y:S06]  /*2e90*/  MEMBAR.ALL.CTA ;  /* 0x0000000000007992 */ /* 0x0005ec0000008000 */
[----:B--2---:R-:W2:Y:S01]  /*2ea0*/  FENCE.VIEW.ASYNC.S ;  /* 0x00000000000073c6 */ /* 0x004ea20000000000 */
[----:B------:R-:W-:Y:S01]  /*2eb0*/  SEL R11, R11, RZ, P1 ;  /* 0x000000ff0b0b7207 */ /* 0x000fe20000800000 */
[----:B--2---:R2:W-:Y:S01]  /*2ec0*/  SYNCS.ARRIVE.TRANS64.RED.A1T0 RZ, [R0+URZ], RZ ;  /* 0x000000ff00ff79a7 */ /* 0x0045e200081004ff */
[----:B-1----:R-:W-:-:S02]  /*2ed0*/  LOP3.LUT P3, RZ, R6, 0x1, RZ, 0xc0, !PT ;  /* 0x0000000106ff7812 */ /* 0x002fc4000786c0ff */
[----:B------:R-:W-:-:S04]  /*2ee0*/  SEL R5, RZ, 0x1, P1 ;  /* 0x00000001ff057807 */ /* 0x000fc80000800000 */
[----:B------:R-:W-:Y:S02]  /*2ef0*/  LOP3.LUT R10, R10, R5, RZ, 0x3c, !PT ;  /* 0x000000050a0a7212 */ /* 0x000fe400078e3cff */
[----:B--2---:R-:W-:-:S04]  /*2f00*/  SEL R0, RZ, 0x1, P0 ;  /* 0x00000001ff007807 */ /* 0x004fc80000000000 */
[----:B------:R-:W-:Y:S01]  /*2f10*/  LOP3.LUT R9, R9, R0, RZ, 0x3c, !PT ;  /* 0x0000000009097212 */ /* 0x000fe200078e3cff */
[----:B------:R-:W-:Y:S06]  /*2f20*/  @P3 BRA `(.L_x_50) ;  /* 0xfffffffc002c3947 */ /* 0x000fec000383ffff */
[----:B------:R-:W-:Y:S01]  /*2f30*/  ULEA UR4, UR5, UR6, 0x3 ;  /* 0x0000000605047291 */ /* 0x000fe2000f8e18ff */
[----:B------:R-:W-:-:S08]  /*2f40*/  SHF.L.U32 R3, R12, 0x1f, RZ ;  /* 0x0000001f0c037819 */ /* 0x000fd000000006ff */
[----:B------:R-:W1:Y:S02]  /*2f50*/  SYNCS.PHASECHK.TRANS64 P0, [UR4+0x80], R3 ;  /* 0x00008003ff0075a7 */ /* 0x000e640008001004 */
[----:B-1----:R-:W-:Y:S05]  /*2f60*/  @P0 BRA `(.L_x_51) ;  /* 0x0000000000080947 */ /* 0x002fea0003800000 */
[----:B------:R-:W1:Y:S02]  /*2f70*/  SYNCS.PHASECHK.TRANS64.TRYWAIT P0, [UR4+0x80], R3 ;  /* 0x00008003ff0075a7 */ /* 0x000e640008001104 */
[----:B-1----:R-:W-:Y:S05]  /*2f80*/  @!P0 BRA `(.L_x_52) ;  /* 0x0000005400888947 */ /* 0x002fea0003800000 */
.L_x_51:
[----:B------:R-:W-:-:S04]  /*2f90*/  UIADD3 UR7, UPT, UPT, UR5, 0x1, URZ ;  /* 0x0000000105077890 */ /* 0x000fc8000fffe0ff */
[----:B------:R-:W-:-:S04]  /*2fa0*/  UISETP.NE.AND UP0, UPT, UR7, 0x2, UPT ;  /* 0x000000020700788c */ /* 0x000fc8000bf05270 */
[----:B------:R-:W-:Y:S02]  /*2fb0*/  USEL UR8, URZ, 0x1, UP0 ;  /* 0x00000001ff087887 */ /* 0x000fe40008000000 */
[----:B------:R-:W-:-:S04]  /*2fc0*/  USEL UR7, UR7, URZ, UP0 ;  /* 0x000000ff07077287 */ /* 0x000fc80008000000 */
[----:B------:R-:W-:Y:S01]  /*2fd0*/  ULEA UR7, UR7, UR6, 0x3 ;  /* 0x0000000607077291 */ /* 0x000fe2000f8e18ff */
[----:B-1----:R-:W-:-:S04]  /*2fe0*/  LOP3.LUT R3, R12, UR8, RZ, 0x3c, !PT ;  /* 0x000000080c037c12 */ /* 0x002fc8000f8e3cff */
[----:B------:R-:W-:-:S04]  /*2ff0*/  SHF.L.U32 R0, R3, 0x1f, RZ ;  /* 0x0000001f03007819 */ /* 0x000fc800000006ff */
[----:B------:R-:W1:Y:S02]  /*3000*/  SYNCS.PHASECHK.TRANS64 P0, [UR7+0x80], R0 ;  /* 0x00008000ff0075a7 */ /* 0x000e640008001007 */
[----:B-1----:R-:W-:Y:S05]  /*3010*/  @P0 EXIT ;  /* 0x000000000000094d */ /* 0x002fea0003800000 */
[----:B------:R-:W-:Y:S02]  /*3020*/  SHF.L.U32 R3, R3, 0x1f, RZ ;  /* 0x0000001f03037819 */ /* 0x000fe400000006ff */
[----:B------:R-:W-:-:S07]  /*3030*/  MOV R0, UR7 ;  /* 0x0000000700007c02 */ /* 0x000fce0008000f00 */
.L_x_53:
[----:B-1----:R1:W2:Y:S02]  /*3040*/  SYNCS.PHASECHK.TRANS64.TRYWAIT P0, [R0+URZ+0x80], R3 ;  /* 0x00008003000075a7 */ /* 0x0022a400080011ff */
[----:B--2---:R-:W-:Y:S05]  /*3050*/  @!P0 NANOSLEEP.SYNCS 0x989680 ;  /* 0x009896800000895d */ /* 0x004fea0003900000 */
[----:B------:R-:W2:Y:S02]  /*3060*/  @!P0 SYNCS.PHASECHK.TRANS64 P0, [R0+URZ+0x80], R3 ;  /* 0x00008003000085a7 */ /* 0x000ea400080010ff */
[----:B--2---:R-:W-:Y:S05]  /*3070*/  @P0 EXIT ;  /* 0x000000000000094d */ /* 0x004fea0003800000 */
[----:B------:R-:W-:Y:S05]  /*3080*/  BRA `(.L_x_53) ;  /* 0xfffffffc00ec7947 */ /* 0x000fea000383ffff */
.L_x_46:
[----:B------:R-:W-:Y:S05]  /*3090*/  BRA.U UP4, `(.L_x_54) ;  /* 0x0000001104dc7547 */ /* 0x000fea000b800000 */
[----:B------:R-:W1:Y:S01]  /*30a0*/  S2UR UR7, SR_CgaCtaId ;  /* 0x00000000000779c3 */ /* 0x000e620000008800 */
[----:B------:R-:W-:Y:S01]  /*30b0*/  UMOV UR4, 0x40 ;  /* 0x0000004000047882 */ /* 0x000fe20000000000 */
[----:B------:R-:W-:Y:S01]  /*30c0*/  NOP ;  /* 0x0000000000007918 */ /* 0x000fe20000000000 */
[----:B------:R-:W-:Y:S01]  /*30d0*/  UMOV UR6, 0x400 ;  /* 0x0000040000067882 */ /* 0x000fe20000000000 */
[----:B-1----:R-:W-:Y:S02]  /*30e0*/  ULEA UR5, UR7, UR4, 0x18 ;  /* 0x0000000407057291 */ /* 0x002fe4000f8ec0ff */
[----:B------:R-:W-:-:S07]  /*30f0*/  ULEA UR6, UR7, UR6, 0x18 ;  /* 0x0000000607067291 */ /* 0x000fce000f8ec0ff */
[----:B------:R-:W1:Y:S02]  /*3100*/  LDS.U8 R3, [UR5+0x1c] ;  /* 0x00001c05ff037984 */ /* 0x000e640008000000 */
[----:B-1----:R-:W-:-:S13]  /*3110*/  ISETP.NE.AND P0, PT, R3, RZ, PT ;  /* 0x000000ff0300720c */ /* 0x002fda0003f05270 */
[----:B------:R-:W-:Y:S05]  /*3120*/  @P0 BRA `(.L_x_55) ;  /* 0x0000000400080947 */ /* 0x000fea0003800000 */
[----:B------:R-:W-:Y:S02]  /*3130*/  UISETP.NE.U32.AND UP1, UPT, UR46, 0x1, UPT ;  /* 0x000000012e00788c */ /* 0x000fe4000bf25070 */
[----:B------:R-:W-:-:S07]  /*3140*/  UIADD3 UR7, UPT, UPT, UR5, 0x8, URZ ;  /* 0x0000000805077890 */ /* 0x000fce000fffe0ff */
[----:B------:R-:W-:Y:S05]  /*3150*/  BRA.U !UP1, `(.L_x_56) ;  /* 0x00000001099c7547 */ /* 0x000fea000b800000 */
[----:B------:R-:W-:Y:S01]  /*3160*/  ELECT P0, URZ, PT ;  /* 0x0000000000ff782f */ /* 0x000fe20003800000 */
[----:B------:R-:W-:-:S12]  /*3170*/  BSSY B0, `(.L_x_56) ;  /* 0x0000025000007945 */ /* 0x000fd80003800000 */
[----:B------:R-:W-:Y:S05]  /*3180*/  @!P0 BRA `(.L_x_57) ;  /* 0x00000000008c8947 */ /* 0x000fea0003800000 */
[----:B------:R-:W-:-:S05]  /*3190*/  UMOV UR4, 0x10 ;  /* 0x0000001000047882 */ /* 0x000fca0000000000 */
[----:B------:R-:W-:Y:S04]  /*31a0*/  DEPBAR.LE SB1, 0x36 ;  /* 0x00009d800000791a */ /* 0x000fe80000000000 */
[----:B------:R-:W1:Y:S02]  /*31b0*/  UTCATOMSWS.2CTA.FIND_AND_SET.ALIGN UP0, UR4, UR4 ;  /* 0x00000004000475e3 */ /* 0x000e640008200800 */
[----:B-1----:R-:W-:Y:S01]  /*31c0*/  MOV R10, UR4 ;  /* 0x00000004000a7c02 */ /* 0x002fe20008000f00 */
[----:B------:R-:W-:Y:S06]  /*31d0*/  BRA.U UP0, `(.L_x_58) ;  /* 0x0000000100187547 */ /* 0x000fec000b800000 */
.L_x_59:
[----:B------:R-:W-:Y:S05]  /*31e0*/  NANOSLEEP 0x64 ;  /* 0x000000640000795d */ /* 0x000fea0003800000 */
[----:B------:R-:W-:-:S05]  /*31f0*/  UMOV UR4, 0x10 ;  /* 0x0000001000047882 */ /* 0x000fca0000000000 */
[----:B------:R-:W-:Y:S04]  /*3200*/  DEPBAR.LE SB1, 0x36 ;  /* 0x00009d800000791a */ /* 0x000fe80000000000 */
[----:B------:R-:W1:Y:S02]  /*3210*/  UTCATOMSWS.2CTA.FIND_AND_SET.ALIGN UP0, UR4, UR4 ;  /* 0x00000004000475e3 */ /* 0x000e640008200800 */
[----:B-1----:R-:W-:Y:S01]  /*3220*/  MOV R10, UR4 ;  /* 0x00000004000a7c02 */ /* 0x002fe20008000f00 */
[----:B------:R-:W-:Y:S05]  /*3230*/  BRA.U !UP0, `(.L_x_59) ;  /* 0xfffffffd08e87547 */ /* 0x000fea000b83ffff */
.L_x_58:
[----:B------:R-:W1:Y:S01]  /*3240*/  LDS R6, [UR5+0x10] ;  /* 0x00001005ff067984 */ /* 0x000e620008000800 */
[----:B------:R-:W-:Y:S01]  /*3250*/  IMAD.U32 R3, RZ, RZ, UR6 ;  /* 0x00000006ff037e24 */ /* 0x000fe2000f8e00ff */
[----:B------:R-:W-:-:S03]  /*3260*/  MOV R4, UR45 ;  /* 0x0000002d00047c02 */ /* 0x000fc60008000f00 */
[----:B------:R-:W-:Y:S01]  /*3270*/  VIADD R3, R3, 0x120 ;  /* 0x0000012003037836 */ /* 0x000fe20000000000 */
[----:B-1----:R-:W-:-:S04]  /*3280*/  SHF.L.U32 R6, R6, 0x1f, RZ ;  /* 0x0000001f06067819 */ /* 0x002fc800000006ff */
[----:B------:R-:W1:Y:S02]  /*3290*/  SYNCS.PHASECHK.TRANS64.TRYWAIT P0, [UR5+0x8], R6 ;  /* 0x00000806ff0075a7 */ /* 0x000e640008001105 */
[----:B-1----:R-:W-:Y:S05]  /*32a0*/  @P0 BRA `(.L_x_60) ;  /* 0x0000000000080947 */ /* 0x002fea0003800000 */
[----:B------:R-:W1:Y:S02]  /*32b0*/  SYNCS.PHASECHK.TRANS64.TRYWAIT P0, [UR5+0x8], R6 ;  /* 0x00000806ff0075a7 */ /* 0x000e640008001105 */
[----:B-1----:R-:W-:Y:S05]  /*32c0*/  @!P0 BRA `(.L_x_61) ;  /* 0x0000005000d08947 */ /* 0x002fea0003800000 */
.L_x_60:
[----:B------:R-:W-:Y:S01]  /*32d0*/  PRMT R4, R4, 0x654, R3 ;  /* 0x0000065404047816 */ /* 0x000fe20000000003 */
[----:B------:R-:W-:Y:S01]  /*32e0*/  HFMA2 R3, -RZ, RZ, 0, 5.9604644775390625e-08 ;  /* 0x00000001ff037431 */ /* 0x000fe200000001ff */
[----:B------:R-:W-:Y:S01]  /*32f0*/  UPRMT UR4, UR45, 0x654, UR7 ;  /* 0x000006542d047896 */ /* 0x000fe20008000007 */
[----:B------:R-:W-:Y:S02]  /*3300*/  IMAD.MOV.U32 R7, RZ, RZ, 0xffff ;  /* 0x0000ffffff077424 */ /* 0x000fe400078e00ff */
[----:B-1----:R-:W-:Y:S02]  /*3310*/  IMAD.MOV.U32 R6, RZ, RZ, 0x4 ;  /* 0x00000004ff067424 */ /* 0x002fe400078e00ff */
[----:B------:R-:W-:Y:S01]  /*3320*/  IMAD.SHL.U32 R9, R10, 0x20, RZ ;  /* 0x000000200a097824 */ /* 0x000fe200078e00ff */
[----:B------:R-:W-:Y:S02]  /*3330*/  MOV R5, UR4 ;  /* 0x0000000400057c02 */ /* 0x000fe40008000f00 */
[-C--:B------:R-:W-:Y:S01]  /*3340*/  SHF.L.U32 R8, R7, R10.reuse, RZ ;  /* 0x0000000a07087219 */ /* 0x080fe200000006ff */
[----:B------:R1:W-:Y:S01]  /*3350*/  SYNCS.ARRIVE.TRANS64.RED RZ, [UR4], R6 ;  /* 0x00000006ffff79a7 */ /* 0x0003e20008000404 */
[----:B------:R-:W-:Y:S01]  /*3360*/  SHF.L.U32 R7, R3, R10, RZ ;  /* 0x0000000a03077219 */ /* 0x000fe200000006ff */
[----:B------:R1:W-:Y:S04]  /*3370*/  STS [UR6+0x120], R9 ;  /* 0x00012009ff007988 */ /* 0x0003e80008000806 */
[----:B------:R1:W-:Y:S04]  /*3380*/  STAS [R4.64], R10 ;  /* 0x0000000a04007dbd */ /* 0x0003e8000c0008ff */
[----:B------:R1:W-:Y:S04]  /*3390*/  ATOMS.OR RZ, [UR5+0x14], R8 ;  /* 0x00001408ffff798c */ /* 0x0003e8000b000005 */
[----:B------:R1:W-:Y:S04]  /*33a0*/  ATOMS.OR RZ, [UR5+0x18], R7 ;  /* 0x00001807ffff798c */ /* 0x0003e8000b000005 */
[----:B------:R1:W-:Y:S02]  /*33b0*/  ATOMS.XOR RZ, [UR5+0x10], R3 ;  /* 0x00001003ffff798c */ /* 0x0003e4000b800005 */
.L_x_57:
[----:B------:R-:W-:Y:S05]  /*33c0*/  BSYNC B0 ;  /* 0x0000000000007941 */ /* 0x000fea0003800000 */
.L_x_56:
[----:B------:R-:W-:Y:S05]  /*33d0*/  BRA.U UP1, `(.L_x_62) ;  /* 0x00000001016c7547 */ /* 0x000fea000b800000 */
[----:B------:R-:W-:-:S03]  /*33e0*/  UMOV UR4, 0xffffffff ;  /* 0xffffffff00047882 */ /* 0x000fc60000000000 */
[----:B------:R-:W-:Y:S05]  /*33f0*/  BRA.DIV UR4, `(.L_x_63) ;  /* 0x00000052049c7947 */ /* 0x000fea000b800000 */
[----:B------:R-:W-:-:S13]  /*3400*/  ELECT P0, URZ, PT ;  /* 0x0000000000ff782f */ /* 0x000fda0003800000 */
.L_x_147:
[----:B------:R-:W-:Y:S05]  /*3410*/  @!P0 BRA `(.L_x_62) ;  /* 0x00000000005c8947 */ /* 0x000fea0003800000 */
[----:B-1----:R-:W1:Y:S02]  /*3420*/  LDS R4, [UR5+0x10] ;  /* 0x00001005ff047984 */ /* 0x002e640008000800 */
[----:B-1----:R-:W-:-:S04]  /*3430*/  SHF.L.U32 R4, R4, 0x1f, RZ ;  /* 0x0000001f04047819 */ /* 0x002fc800000006ff */
[----:B------:R-:W1:Y:S02]  /*3440*/  SYNCS.PHASECHK.TRANS64.TRYWAIT P0, [UR5+0x8], R4 ;  /* 0x00000804ff0075a7 */ /* 0x000e640008001105 */
[----:B-1----:R-:W-:Y:S05]  /*3450*/  @P0 BRA `(.L_x_64) ;  /* 0x0000000000080947 */ /* 0x002fea0003800000 */
[----:B------:R-:W1:Y:S02]  /*3460*/  SYNCS.PHASECHK.TRANS64.TRYWAIT P0, [UR5+0x8], R4 ;  /* 0x00000804ff0075a7 */ /* 0x000e640008001105 */
[----:B-1----:R-:W-:Y:S05]  /*3470*/  @!P0 BRA `(.L_x_65) ;  /* 0x0000005000a08947 */ /* 0x002fea0003800000 */
.L_x_64:
[----:B------:R-:W2:Y:S01]  /*3480*/  LDS R6, [UR6+0x120] ;  /* 0x00012006ff067984 */ /* 0x000ea20008000800 */
[----:B-1----:R-:W-:Y:S02]  /*3490*/  HFMA2 R3, -RZ, RZ, 0, 5.9604644775390625e-08 ;  /* 0x00000001ff037431 */ /* 0x002fe400000001ff */
[----:B------:R-:W-:Y:S01]  /*34a0*/  IMAD.MOV.U32 R4, RZ, RZ, 0xffff ;  /* 0x0000ffffff047424 */ /* 0x000fe200078e00ff */
[----:B------:R-:W-:Y:S01]  /*34b0*/  UPRMT UR4, UR45, 0x654, UR7 ;  /* 0x000006542d047896 */ /* 0x000fe20008000007 */
[----:B--2---:R-:W-:-:S03]  /*34c0*/  IMAD.SHL.U32 R5, R6, 0x20, RZ ;  /* 0x0000002006057824 */ /* 0x004fc600078e00ff */
[-C--:B------:R-:W-:Y:S02]  /*34d0*/  SHF.L.U32 R4, R4, R6.reuse, RZ ;  /* 0x0000000604047219 */ /* 0x080fe400000006ff */
[----:B------:R-:W-:Y:S01]  /*34e0*/  SHF.L.U32 R6, R3, R6, RZ ;  /* 0x0000000603067219 */ /* 0x000fe200000006ff */
[----:B------:R2:W-:Y:S04]  /*34f0*/  STS [UR6+0x120], R5 ;  /* 0x00012005ff007988 */ /* 0x0005e80008000806 */
[----:B------:R2:W-:Y:S04]  /*3500*/  ATOMS.OR RZ, [UR5+0x14], R4 ;  /* 0x00001404ffff798c */ /* 0x0005e8000b000005 */
[----:B------:R2:W-:Y:S01]  /*3510*/  ATOMS.OR RZ, [UR5+0x18], R6 ;  /* 0x00001806ffff798c */ /* 0x0005e2000b000005 */
[----:B------:R-:W-:Y:S03]  /*3520*/  SYNCS.ARRIVE.TRANS64.RED.A1T0 RZ, [UR4], RZ ;  /* 0x000000ffffff79a7 */ /* 0x000fe60008100404 */
[----:B------:R2:W-:Y:S01]  /*3530*/  ATOMS.XOR RZ, [UR5+0x10], R3 ;  /* 0x00001003ffff798c */ /* 0x0005e2000b800005 */
[----:B------:R-:W-:Y:S05]  /*3540*/  BRA `(.L_x_62) ;  /* 0x0000000000107947 */ /* 0x000fea0003800000 */
.L_x_55:
[----:B------:R-:W-:Y:S02]  /*3550*/  MOV R3, 0xffffffff ;  /* 0xffffffff00037802 */ /* 0x000fe40000000f00 */
[----:B------:R-:W-:-:S03]  /*3560*/  MOV R4, 0x3590 ;  /* 0x0000359000047802 */ /* 0x000fc60000000f00 */
[----:B------:R1:W-:Y:S04]  /*3570*/  STS [UR6+0x120], R3 ;  /* 0x00012003ff007988 */ /* 0x0003e80008000806 */
[----:B-1---5:R-:W-:Y:S05]  /*3580*/  CALL.REL.NOINC `($__internal_1_$__cuda_sm10x_tcgen05_guardrail_trap_phase_invalid_during_alloc) ;  /* 0x0000005800007944 */ /* 0x022fea0003c00000 */
.L_x_62:
[----:B------:R-:W-:Y:S05]  /*3590*/  WARPSYNC.ALL ;  /* 0x0000000000007948 */ /* 0x000fea0003800000 */
[----:B------:R-:W3:Y:S01]  /*35a0*/  S2UR UR4, SR_CgaCtaId ;  /* 0x00000000000479c3 */ /* 0x000ee20000008800 */
[----:B------:R-:W-:Y:S01]  /*35b0*/  UMOV UR26, 0x400 ;  /* 0x00000400001a7882 */ /* 0x000fe20000000000 */
[----:B------:R-:W-:-:S06]  /*35c0*/  NOP ;  /* 0x0000000000007918 */ /* 0x000fcc0000000000 */
[----:B------:R-:W-:Y:S06]  /*35d0*/  BAR.ARV 0x6, 0xa0 ;  /* 0x0182800000007b1d */ /* 0x000fec0000002000 */
[----:B------:R-:W4:Y:S01]  /*35e0*/  LDCU UR6, c[0x0][0x38c] ;  /* 0x00007180ff0677ac */ /* 0x000f220008000800 */
[----:B------:R-:W-:Y:S01]  /*35f0*/  LOP3.LUT R0, R0, 0xffff, RZ, 0xc0, !PT ;  /* 0x0000ffff00007812 */ /* 0x000fe200078ec0ff */
[----:B-1----:R-:W-:Y:S01]  /*3600*/  IMAD.MOV.U32 R9, RZ, RZ, 0x1 ;  /* 0x00000001ff097424 */ /* 0x002fe200078e00ff */
[----:B------:R-:W-:Y:S01]  /*3610*/  LOP3.LUT R2, R2, 0xffff, RZ, 0xc0, !PT ;  /* 0x0000ffff02027812 */ /* 0x000fe200078ec0ff */
[----:B------:R-:W-:Y:S01]  /*3620*/  IMAD.MOV.U32 R8, RZ, RZ, RZ ;  /* 0x000000ffff087224 */ /* 0x000fe200078e00ff */
[----:B------:R-:W-:Y:S01]  /*3630*/  R2UR UR42, R0 ;  /* 0x00000000002a72ca */ /* 0x000fe200000e0000 */
[----:B------:R-:W-:Y:S01]  /*3640*/  UMOV UR32, URZ ;  /* 0x000000ff00207c82 */ /* 0x000fe20008000000 */
[----:B------:R-:W-:Y:S01]  /*3650*/  R2UR UR28, R2 ;  /* 0x00000000021c72ca */ /* 0x000fe200000e0000 */
[----:B------:R-:W-:Y:S01]  /*3660*/  UMOV UR23, URZ ;  /* 0x000000ff00177c82 */ /* 0x000fe20008000000 */
[----:B------:R-:W-:Y:S01]  /*3670*/  UMOV UR22, URZ ;  /* 0x000000ff00167c82 */ /* 0x000fe20008000000 */
[----:B---3--:R-:W-:-:S02]  /*3680*/  ULEA UR26, UR4, UR26, 0x18 ;  /* 0x0000001a041a7291 */ /* 0x008fc4000f8ec0ff */
[----:B------:R-:W-:Y:S02]  /*3690*/  UISETP.NE.AND UP3, UPT, UR46, URZ, UPT ;  /* 0x000000ff2e00728c */ /* 0x000fe4000bf65270 */
[----:B------:R-:W-:Y:S02]  /*36a0*/  UIADD3 UR5, UPT, UPT, UR26, 0x6400, URZ ;  /* 0x000064001a057890 */ /* 0x000fe4000fffe0ff */
[----:B------:R-:W-:Y:S02]  /*36b0*/  UIADD3 UR4, UPT, UPT, UR26, 0x12400, URZ ;  /* 0x000124001a047890 */ /* 0x000fe4000fffe0ff */
[----:B----4-:R-:W-:Y:S01]  /*36c0*/  UIADD3 UR6, UPT, UPT, UR6, 0x3f, URZ ;  /* 0x0000003f06067890 */ /* 0x010fe2000fffe0ff */
[----:B--2---:R-:W1:Y:S01]  /*36d0*/  LDS R3, [UR26+0x120] ;  /* 0x0001201aff037984 */ /* 0x004e620008000800 */
[----:B------:R-:W-:Y:S02]  /*36e0*/  USHF.R.U32.HI UR5, URZ, 0x4, UR5 ;  /* 0x00000004ff057899 */ /* 0x000fe40008011605 */
[----:B------:R-:W-:-:S02]  /*36f0*/  USHF.R.S32.HI UR33, URZ, 0x1f, UR6 ;  /* 0x0000001fff217899 */ /* 0x000fc40008011406 */
[----:B------:R-:W-:Y:S02]  /*3700*/  USHF.R.U32.HI UR4, URZ, 0x4, UR4 ;  /* 0x00000004ff047899 */ /* 0x000fe40008011604 */
[----:B------:R-:W-:Y:S02]  /*3710*/  ULEA.HI UR33, UR33, UR6, URZ, 0x6 ;  /* 0x0000000621217291 */ /* 0x000fe4000f8f30ff */
[----:B------:R-:W-:Y:S02]  /*3720*/  ULOP3.LUT UR5, UR5, 0x3fff, URZ, 0xc0, !UPT ;  /* 0x00003fff05057892 */ /* 0x000fe4000f8ec0ff */
[----:B------:R-:W-:Y:S02]  /*3730*/  USHF.R.S32.HI UR33, URZ, 0x6, UR33 ;  /* 0x00000006ff217899 */ /* 0x000fe40008011421 */
[----:B------:R-:W-:Y:S02]  /*3740*/  ULOP3.LUT UR30, UR4, 0x3fff, URZ, 0xc0, !UPT ;  /* 0x00003fff041e7892 */ /* 0x000fe4000f8ec0ff */
[----:B------:R-:W-:Y:S01]  /*3750*/  UISETP.LT.AND UP0, UPT, UR33, 0x1, UPT ;  /* 0x000000012100788c */ /* 0x000fe2000bf01270 */
[----:B------:R-:W-:Y:S01]  /*3760*/  UMOV UR40, 0x0 ;  /* 0x0000000000287882 */ /* 0x000fe20000000000 */
[----:B------:R-:W-:Y:S01]  /*3770*/  UMOV UR41, 0x10100490 ;  /* 0x1010049000297882 */ /* 0x000fe20000000000 */
[----:B------:R-:W-:-:S02]  /*3780*/  ULOP3.LUT UR29, UR5, 0x10000, URZ, 0xfc, !UPT ;  /* 0x00010000051d7892 */ /* 0x000fc4000f8efcff */
[----:B------:R-:W-:Y:S02]  /*3790*/  ULOP3.LUT UR30, UR30, 0x10000, URZ, 0xfc, !UPT ;  /* 0x000100001e1e7892 */ /* 0x000fe4000f8efcff */
[----:B------:R-:W-:Y:S01]  /*37a0*/  USEL UR43, UR33, 0x1, !UP0 ;  /* 0x00000001212b7887 */ /* 0x000fe2000c000000 */
[----:B------:R-:W-:Y:S01]  /*37b0*/  UMOV UR38, 0x0 ;  /* 0x0000000000267882 */ /* 0x000fe20000000000 */
[----:B------:R-:W-:Y:S01]  /*37c0*/  UMOV UR39, 0x10100490 ;  /* 0x1010049000277882 */ /* 0x000fe20000000000 */
[----:B------:R-:W-:Y:S01]  /*37d0*/  UMOV UR36, 0x0 ;  /* 0x0000000000247882 */ /* 0x000fe20000000000 */
[----:B------:R-:W-:Y:S01]  /*37e0*/  UMOV UR37, 0x10100490 ;  /* 0x1010049000257882 */ /* 0x000fe20000000000 */
[----:B------:R-:W-:Y:S01]  /*37f0*/  UMOV UR34, 0x0 ;  /* 0x0000000000227882 */ /* 0x000fe20000000000 */
[----:B------:R-:W-:Y:S01]  /*3800*/  UMOV UR35, 0x10100490 ;  /* 0x1010049000237882 */ /* 0x000fe20000000000 */
[----:B-1----:R-:W-:Y:S02]  /*3810*/  R2UR UR44, R3 ;  /* 0x00000000032c72ca */ /* 0x002fe400000e0000 */
[----:B------:R-:W-:-:S13]  /*3820*/  CS2R R2, SRZ ;  /* 0x0000000000027805 */ /* 0x000fda000001ff00 */
.L_x_73:
[C---:B------:R-:W-:Y:S02]  /*3830*/  LEA R0, R8.reuse, UR26, 0x3 ;  /* 0x0000001a08007c11 */ /* 0x040fe4000f8e18ff */
[----:B------:R-:W-:Y:S02]  /*3840*/  SHF.L.U32 R5, R3, 0x1f, RZ ;  /* 0x0000001f03057819 */ /* 0x000fe400000006ff */
[----:B------:R-:W-:Y:S02]  /*3850*/  LEA R4, R8, UR26, 0x4 ;  /* 0x0000001a08047c11 */ /* 0x000fe4000f8e20ff */
[----:B------:R-:W1:Y:S02]  /*3860*/  SYNCS.PHASECHK.TRANS64.TRYWAIT P0, [R0+URZ+0x70], R5 ;  /* 0x00007005000075a7 */ /* 0x000e6400080011ff */
[----:B-1-3--:R-:W-:Y:S05]  /*3870*/  @!P0 BRA `(.L_x_66) ;  /* 0x0000004c00b88947 */ /* 0x00afea0003800000 */
.L_x_148:
[----:B-1----:R-:W1:Y:S01]  /*3880*/  LDS.128 R4, [R4+0x100] ;  /* 0x0001000004047984 */ /* 0x002e620000000c00 */
[----:B------:R-:W-:Y:S02]  /*3890*/  VIADD R0, R0, 0x80 ;  /* 0x0000008000007836 */ /* 0x000fe40000000000 */
[----:B------:R-:W-:Y:S01]  /*38a0*/  VIADD R8, R8, 0x1 ;  /* 0x0000000108087836 */ /* 0x000fe20000000000 */
[----:B------:R-:W-:Y:S01]  /*38b0*/  @!PT LDS RZ, [RZ] ;  /* 0x00000000fffff984 */ /* 0x000fe20000000800 */
[----:B------:R-:W-:Y:S01]  /*38c0*/  @!PT LDS RZ, [RZ] ;  /* 0x00000000fffff984 */ /* 0x000fe20000000800 */
[----:B------:R-:W-:Y:S01]  /*38d0*/  @!PT LDS RZ, [RZ] ;  /* 0x00000000fffff984 */ /* 0x000fe20000000800 */
[----:B------:R-:W-:Y:S01]  /*38e0*/  @!PT LDS RZ, [RZ] ;  /* 0x00000000fffff984 */ /* 0x000fe20000000800 */
[----:B------:R2:W-:Y:S06]  /*38f0*/  MEMBAR.ALL.CTA ;  /* 0x0000000000007992 */ /* 0x0005ec0000008000 */
[----:B--2---:R-:W2:Y:S01]  /*3900*/  FENCE.VIEW.ASYNC.S ;  /* 0x00000000000073c6 */ /* 0x004ea20000000000 */
[----:B------:R-:W-:-:S04]  /*3910*/  PRMT R0, RZ, 0x654, R0 ;  /* 0x00000654ff007816 */ /* 0x000fc80000000000 */
[----:B--2---:R2:W-:Y:S01]  /*3920*/  SYNCS.ARRIVE.TRANS64.RED.A1T0 RZ, [R0+URZ], RZ ;  /* 0x000000ff00ff79a7 */ /* 0x0045e200081004ff */
[----:B-1----:R-:W-:Y:S01]  /*3930*/  LOP3.LUT P1, RZ, R6, 0x1, RZ, 0xc0, !PT ;  /* 0x0000000106ff7812 */ /* 0x002fe2000782c0ff */
[----:B--2---:R-:W-:-:S12]  /*3940*/  BRA.U UP3, `(.L_x_67) ;  /* 0x0000000503087547 */ /* 0x004fd8000b800000 */
[----:B------:R-:W1:Y:S01]  /*3950*/  LDCU UR4, c[0x0][0x38c] ;  /* 0x00007180ff0477ac */ /* 0x000e620008000800 */
[----:B------:R-:W-:Y:S02]  /*3960*/  PLOP3.LUT P2, PT, PT, PT, PT, 0x80, 0x8 ;  /* 0x000000000008781c */ /* 0x000fe40003f4f070 */
[----:B------:R-:W-:Y:S01]  /*3970*/  SHF.L.U32 R5, R9, 0x1f, RZ ;  /* 0x0000001f09057819 */ /* 0x000fe200000006ff */
[----:B------:R-:W-:Y:S02]  /*3980*/  ULEA UR31, UR32, UR26, 0x3 ;  /* 0x0000001a201f7291 */ /* 0x000fe4000f8e18ff */
[----:B------:R-:W-:Y:S02]  /*3990*/  ULEA UR11, UR32, UR44, 0x6 ;  /* 0x0000002c200b7291 */ /* 0x000fe4000f8e30ff */
[----:B-1----:R-:W-:-:S06]  /*39a0*/  UISETP.GE.AND UP0, UPT, UR4, 0x1, UPT ;  /* 0x000000010400788c */ /* 0x002fcc000bf06270 */
[----:B------:R-:W-:-:S05]  /*39b0*/  PLOP3.LUT P0, PT, PT, PT, UP0, 0x80, 0x8 ;  /* 0x000000000008781c */ /* 0x000fca0003f0f008 */
[----:B------:R-:W-:-:S08]  /*39c0*/  @UP0 ULEA UR4, UR23, UR26, 0x3 ;  /* 0x0000001a17040291 */ /* 0x000fd0000f8e18ff */
[----:B------:R-:W-:-:S04]  /*39d0*/  @P0 SHF.L.U32 R0, R2, 0x1f, RZ ;  /* 0x0000001f02000819 */ /* 0x000fc800000006ff */
[----:B------:R1:W2:Y:S01]  /*39e0*/  @P0 SYNCS.PHASECHK.TRANS64.TRYWAIT P2, [UR4], R0 ;  /* 0x00000000ff0005a7 */ /* 0x0002a20008041104 */
[----:B------:R-:W3:Y:S02]  /*39f0*/  SYNCS.PHASECHK.TRANS64.TRYWAIT P0, [UR31+0xb0], R5 ;  /* 0x0000b005ff0075a7 */ /* 0x000ee4000800111f */
[----:B-123--:R-:W-:Y:S05]  /*3a00*/  @!P0 BRA `(.L_x_68) ;  /* 0x0000004c00688947 */ /* 0x00efea0003800000 */
.L_x_150:
[----:B------:R-:W-:Y:S01]  /*3a10*/  UMOV UR27, UR22 ;  /* 0x00000016001b7c82 */ /* 0x000fe20008000000 */
[----:B------:R-:W-:Y:S05]  /*3a20*/  BRA.U !UP0, `(.L_x_69) ;  /* 0x0000000108c07547 */ /* 0x000fea000b800000 */
[----:B------:R-:W-:Y:S02]  /*3a30*/  UIADD3 UR27, UPT, UPT, UR43, UR22, URZ ;  /* 0x000000162b1b7290 */ /* 0x000fe4000fffe0ff */
[----:B------:R-:W-:Y:S01]  /*3a40*/  UPLOP3.LUT UP2, UPT, UPT, UPT, UPT, 0x40, 0x4 ;  /* 0x000000000004789c */ /* 0x000fe20003f4e870 */
[----:B------:R-:W-:Y:S01]  /*3a50*/  UMOV UR24, UR33 ;  /* 0x0000002100187c82 */ /* 0x000fe20008000000 */
[----:B------:R-:W-:-:S09]  /*3a60*/  UMOV UR10, UR23 ;  /* 0x00000017000a7c82 */ /* 0x000fd20008000000 */
.L_x_72:
[----:B--2---:R-:W-:Y:S01]  /*3a70*/  ULEA UR5, UR10, UR26, 0x3 ;  /* 0x0000001a0a057291 */ /* 0x004fe2000f8e18ff */
[----:B---3--:R-:W-:Y:S11]  /*3a80*/  @P2 BRA `(.L_x_70) ;  /* 0x00000000000c2947 */ /* 0x008ff60003800000 */
[----:B-1----:R-:W-:Y:S04]  /*3a90*/  SHF.L.U32 R5, R2, 0x1f, RZ ;  /* 0x0000001f02057819 */ /* 0x002fe800000006ff */
[----:B------:R-:W1:Y:S02]  /*3aa0*/  SYNCS.PHASECHK.TRANS64.TRYWAIT P0, [UR5], R5 ;  /* 0x00000005ff0075a7 */ /* 0x000e640008001105 */
[----:B-1----:R-:W-:Y:S05]  /*3ab0*/  @!P0 BRA `(.L_x_71) ;  /* 0x0000004c00548947 */ /* 0x002fea0003800000 */
.L_x_70:
[----:B------:R-:W-:Y:S01]  /*3ac0*/  UISETP.NE.AND UP0, UPT, UR24, 0x1, UPT ;  /* 0x000000011800788c */ /* 0x000fe2000bf05270 */
[----:B------:R-:W-:Y:S01]  /*3ad0*/  PLOP3.LUT P2, PT, PT, PT, PT, 0x80, 0x8 ;  /* 0x000000000008781c */ /* 0x000fe20003f4f070 */
[----:B------:R-:W-:Y:S02]  /*3ae0*/  UIADD3 UR4, UPT, UPT, UR10, 0x1, URZ ;  /* 0x000000010a047890 */ /* 0x000fe4000fffe0ff */
[----:B------:R-:W-:Y:S02]  /*3af0*/  UIADD3 UR25, UPT, UPT, UR5, 0x18, URZ ;  /* 0x0000001805197890 */ /* 0x000fe4000fffe0ff */
[----:B------:R-:W-:Y:S01]  /*3b00*/  UISETP.NE.AND UP1, UPT, UR4, 0x3, UPT ;  /* 0x000000030400788c */ /* 0x000fe2000bf25270 */
[----:B------:R-:W-:Y:S01]  /*3b10*/  PLOP3.LUT P0, PT, PT, PT, UP0, 0x80, 0x8 ;  /* 0x000000000008781c */ /* 0x000fe20003f0f008 */
[----:B------:R-:W-:Y:S02]  /*3b20*/  UIADD3 UR22, UPT, UPT, UR22, 0x1, URZ ;  /* 0x0000000116167890 */ /* 0x000fe4000fffe0ff */
[----:B------:R-:W-:Y:S02]  /*3b30*/  USEL UR6, URZ, 0x1, UP1 ;  /* 0x00000001ff067887 */ /* 0x000fe40008800000 */
[----:B------:R-:W-:Y:S02]  /*3b40*/  USEL UR23, UR4, URZ, UP1 ;  /* 0x000000ff04177287 */ /* 0x000fe40008800000 */
[----:B------:R-:W-:Y:S02]  /*3b50*/  UIADD3 UR24, UPT, UPT, UR24, -0x1, URZ ;  /* 0xffffffff18187890 */ /* 0x000fe4000fffe0ff */
[----:B------:R-:W-:Y:S01]  /*3b60*/  @UP0 ULEA UR4, UR23, UR26, 0x3 ;  /* 0x0000001a17040291 */ /* 0x000fe2000f8e18ff */
[----:B------:R-:W-:Y:S01]  /*3b70*/  LOP3.LUT R2, R2, UR6, RZ, 0x3c, !PT ;  /* 0x0000000602027c12 */ /* 0x000fe2000f8e3cff */
[----:B------:R-:W-:Y:S02]  /*3b80*/  ULEA UR6, UR10, UR30, 0x8 ;  /* 0x0000001e0a067291 */ /* 0x000fe4000f8e40ff */
[----:B------:R-:W-:Y:S01]  /*3b90*/  UISETP.NE.AND UP0, UPT, UR22, UR27, UPT ;  /* 0x0000001b1600728c */ /* 0x000fe2000bf05270 */
[----:B-1----:R-:W-:Y:S01]  /*3ba0*/  @P0 SHF.L.U32 R0, R2, 0x1f, RZ ;  /* 0x0000001f02000819 */ /* 0x002fe200000006ff */
[----:B------:R-:W-:Y:S02]  /*3bb0*/  UIADD3 UR20, UPT, UPT, UR6, 0x2, URZ ;  /* 0x0000000206147890 */ /* 0x000fe4000fffe0ff */
[----:B------:R-:W-:Y:S01]  /*3bc0*/  UIADD3 UR16, UPT, UPT, UR6, 0x4, URZ ;  /* 0x0000000406107890 */ /* 0x000fe2000fffe0ff */
[----:B------:R2:W3:Y:S01]  /*3bd0*/  @P0 SYNCS.PHASECHK.TRANS64.TRYWAIT P2, [UR4], R0 ;  /* 0x00000000ff0005a7 */ /* 0x0004e20008041104 */
[----:B------:R-:W-:Y:S02]  /*3be0*/  ULEA UR4, UR10, UR29, 0xa ;  /* 0x0000001d0a047291 */ /* 0x000fe4000f8e50ff */
[----:B------:R-:W-:Y:S02]  /*3bf0*/  UIADD3 UR12, UPT, UPT, UR6, 0x6, URZ ;  /* 0x00000006060c7890 */ /* 0x000fe4000fffe0ff */
[----:B------:R-:W-:Y:S02]  /*3c00*/  UIADD3 UR18, UPT, UPT, UR4, 0x2, URZ ;  /* 0x0000000204127890 */ /* 0x000fe4000fffe0ff */
[----:B------:R-:W-:Y:S02]  /*3c10*/  UIADD3 UR14, UPT, UPT, UR4, 0x4, URZ ;  /* 0x00000004040e7890 */ /* 0x000fe4000fffe0ff */
[----:B------:R-:W-:Y:S01]  /*3c20*/  UIADD3 UR8, UPT, UPT, UR4, 0x6, URZ ;  /* 0x0000000604087890 */ /* 0x000fe2000fffe0ff */
[----:B------:R-:W-:Y:S01]  /*3c30*/  UMOV UR7, 0x40004040 ;  /* 0x4000404000077882 */ /* 0x000fe20000000000 */
[----:B------:R-:W-:Y:S01]  /*3c40*/  UMOV UR5, 0x40004040 ;  /* 0x4000404000057882 */ /* 0x000fe20000000000 */
[----:B------:R-:W-:Y:S01]  /*3c50*/  UMOV UR21, 0x40004040 ;  /* 0x4000404000157882 */ /* 0x000fe20000000000 */
[----:B------:R2:W-:Y:S01]  /*3c60*/  UTCHMMA.2CTA gdesc[UR4], gdesc[UR6], tmem[UR11], tmem[UR40], idesc[UR41], UP2 ;  /* 0x00ff2806040075ea */ /* 0x0005e2000920000b */
[----:B------:R-:W-:Y:S01]  /*3c70*/  UPLOP3.LUT UP2, UPT, UPT, UPT, UPT, 0x80, 0x8 ;  /* 0x000000000008789c */ /* 0x000fe20003f4f070 */
[----:B------:R-:W-:Y:S01]  /*3c80*/  UMOV UR19, 0x40004040 ;  /* 0x4000404000137882 */ /* 0x000fe20000000000 */
[----:B------:R-:W-:Y:S01]  /*3c90*/  UMOV UR17, 0x40004040 ;  /* 0x4000404000117882 */ /* 0x000fe20000000000 */
[----:B------:R2:W-:Y:S01]  /*3ca0*/  UTCHMMA.2CTA gdesc[UR18], gdesc[UR20], tmem[UR11], tmem[UR38], idesc[UR39], UPT ;  /* 0x00ff2614120075ea */ /* 0x0005e2000ba0000b */
[----:B------:R-:W-:Y:S01]  /*3cb0*/  UMOV UR15, 0x40004040 ;  /* 0x40004040000f7882 */ /* 0x000fe20000000000 */
[----:B------:R-:W-:Y:S01]  /*3cc0*/  UMOV UR13, 0x40004040 ;  /* 0x40004040000d7882 */ /* 0x000fe20000000000 */
[----:B------:R-:W-:Y:S01]  /*3cd0*/  UMOV UR9, 0x40004040 ;  /* 0x4000404000097882 */ /* 0x000fe20000000000 */
[----:B------:R2:W-:Y:S01]  /*3ce0*/  UTCHMMA.2CTA gdesc[UR14], gdesc[UR16], tmem[UR11], tmem[UR36], idesc[UR37], UPT ;  /* 0x00ff24100e0075ea */ /* 0x0005e2000ba0000b */
[----:B------:R2:W-:Y:S01]  /*3cf0*/  UTCHMMA.2CTA gdesc[UR8], gdesc[UR12], tmem[UR11], tmem[UR34], idesc[UR35], UPT ;  /* 0x00ff220c080075ea */ /* 0x0005e2000ba0000b */
[----:B------:R2:W-:Y:S01]  /*3d00*/  UTCBAR.2CTA.MULTICAST [UR25], URZ, UR28 ;  /* 0x000000ff190073e9 */ /* 0x0005e2000820081c */
[----:B------:R-:W-:Y:S01]  /*3d10*/  UMOV UR10, UR23 ;  /* 0x00000017000a7c82 */ /* 0x000fe20008000000 */
[----:B------:R-:W-:Y:S05]  /*3d20*/  BRA.U UP0, `(.L_x_72) ;  /* 0xfffffffd00507547 */ /* 0x000fea000b83ffff */
.L_x_69:
[----:B--2---:R-:W-:Y:S01]  /*3d30*/  UIADD3 UR4, UPT, UPT, UR31, 0x90, URZ ;  /* 0x000000901f047890 */ /* 0x004fe2000fffe0ff */
[----:B------:R-:W-:-:S08]  /*3d40*/  UMOV UR22, UR27 ;  /* 0x0000001b00167c82 */ /* 0x000fd00008000000 */
[----:B------:R2:W-:Y:S01]  /*3d50*/  UTCBAR.2CTA.MULTICAST [UR4], URZ, UR42 ;  /* 0x000000ff040073e9 */ /* 0x0005e2000820082a */
[----:B------:R-:W-:Y:S02]  /*3d60*/  NOP ;  /* 0x0000000000007918 */ /* 0x000fe40000000000 */
.L_x_67:
[----:B--2---:R-:W-:Y:S01]  /*3d70*/  UIADD3 UR4, UPT, UPT, UR32, 0x1, URZ ;  /* 0x0000000120047890 */ /* 0x004fe2000fffe0ff */
[----:B------:R-:W-:-:S03]  /*3d80*/  ISETP.NE.AND P0, PT, R8, 0x2, PT ;  /* 0x000000020800780c */ /* 0x000fc60003f05270 */
[----:B------:R-:W-:Y:S01]  /*3d90*/  UISETP.NE.AND UP0, UPT, UR4, 0x4, UPT ;  /* 0x000000040400788c */ /* 0x000fe2000bf05270 */
[----:B-1----:R-:W-:Y:S02]  /*3da0*/  SEL R0, RZ, 0x1, P0 ;  /* 0x00000001ff007807 */ /* 0x002fe40000000000 */
[----:B------:R-:W-:Y:S01]  /*3db0*/  SEL R8, R8, RZ, P0 ;  /* 0x000000ff08087207 */ /* 0x000fe20000000000 */
[----:B------:R-:W-:Y:S01]  /*3dc0*/  USEL UR5, URZ, 0x1, UP0 ;  /* 0x00000001ff057887 */ /* 0x000fe20008000000 */
[----:B------:R-:W-:Y:S01]  /*3dd0*/  LOP3.LUT R3, R3, R0, RZ, 0x3c, !PT ;  /* 0x0000000003037212 */ /* 0x000fe200078e3cff */
[----:B------:R-:W-:-:S04]  /*3de0*/  USEL UR32, UR4, URZ, UP0 ;  /* 0x000000ff04207287 */ /* 0x000fc80008000000 */
[----:B------:R-:W-:Y:S01]  /*3df0*/  LOP3.LUT R9, R9, UR5, RZ, 0x3c, !PT ;  /* 0x0000000509097c12 */ /* 0x000fe2000f8e3cff */
[----:B------:R-:W-:Y:S07]  /*3e00*/  @P1 BRA `(.L_x_73) ;  /* 0xfffffff800881947 */ /* 0x000fee000383ffff */
[----:B------:R-:W1:Y:S01]  /*3e10*/  S2UR UR8, SR_CgaCtaId ;  /* 0x00000000000879c3 */ /* 0x000e620000008800 */
[----:B------:R-:W-:Y:S01]  /*3e20*/  ELECT P0, URZ, PT ;  /* 0x0000000000ff782f */ /* 0x000fe20003800000 */
[----:B------:R-:W-:Y:S01]  /*3e30*/  HFMA2 R0, -RZ, RZ, 0, 5.9604644775390625e-08 ;  /* 0x00000001ff007431 */ /* 0x000fe200000001ff */
[----:B------:R-:W-:-:S05]  /*3e40*/  UMOV UR4, 0x40 ;  /* 0x0000004000047882 */ /* 0x000fca0000000000 */
[----:B------:R-:W-:Y:S01]  /*3e50*/  UVIRTCOUNT.DEALLOC.SMPOOL 0x80 ;  /* 0x000000800000784c */ /* 0x000fe20000000000 */
[----:B------:R-:W-:Y:S02]  /*3e60*/  UISETP.NE.AND UP1, UPT, UR46, URZ, UPT ;  /* 0x000000ff2e00728c */ /* 0x000fe4000bf25270 */
[----:B-1----:R-:W-:-:S09]  /*3e70*/  ULEA UR8, UR8, UR4, 0x18 ;  /* 0x0000000408087291 */ /* 0x002fd2000f8ec0ff */
[----:B------:R1:W-:Y:S01]  /*3e80*/  @P0 STS.U8 [UR8+0x1c], R0 ;  /* 0x00001c00ff000988 */ /* 0x0003e20008000008 */
[----:B------:R-:W-:Y:S05]  /*3e90*/  BRA.U UP1, `(.L_x_74) ;  /* 0x0000000101a07547 */ /* 0x000fea000b800000 */
[----:B------:R-:W-:Y:S01]  /*3ea0*/  UIADD3 UR7, UPT, UPT, UR26, 0xb0, URZ ;  /* 0x000000b01a077890 */ /* 0x000fe2000fffe0ff */
[----:B------:R-:W-:-:S03]  /*3eb0*/  SHF.L.U32 R3, R9, 0x1f, RZ ;  /* 0x0000001f09037819 */ /* 0x000fc600000006ff */
[----:B------:R-:W-:-:S09]  /*3ec0*/  ULEA UR4, UR32, UR7, 0x3 ;  /* 0x0000000720047291 */ /* 0x000fd2000f8e18ff */
[----:B------:R-:W2:Y:S02]  /*3ed0*/  SYNCS.PHASECHK.TRANS64.TRYWAIT P0, [UR4], R3 ;  /* 0x00000003ff0075a7 */ /* 0x000ea40008001104 */
[----:B--2---:R-:W-:Y:S05]  /*3ee0*/  @!P0 BRA `(.L_x_75) ;  /* 0x0000004800608947 */ /* 0x004fea0003800000 */
.L_x_153:
        /* <DEDUP_REMOVED lines=9> */
.L_x_155:
        /* <DEDUP_REMOVED lines=9> */
.L_x_157:
[----:B------:R-:W-:-:S04]  /*4010*/  UIADD3 UR4, UPT, UPT, UR4, 0x1, URZ ;  /* 0x0000000104047890 */ /* 0x000fc8000fffe0ff */
[----:B------:R-:W-:-:S04]  /*4020*/  UISETP.NE.AND UP0, UPT, UR4, 0x4, UPT ;  /* 0x000000040400788c */ /* 0x000fc8000bf05270 */
[----:B------:R-:W-:Y:S02]  /*4030*/  USEL UR5, URZ, 0x1, UP0 ;  /* 0x00000001ff057887 */ /* 0x000fe40008000000 */
[----:B------:R-:W-:-:S04]  /*4040*/  USEL UR4, UR4, URZ, UP0 ;  /* 0x000000ff04047287 */ /* 0x000fc80008000000 */
[----:B------:R-:W-:Y:S01]  /*4050*/  ULEA UR4, UR4, UR7, 0x3 ;  /* 0x0000000704047291 */ /* 0x000fe2000f8e18ff */
[----:B-1----:R-:W-:-:S04]  /*4060*/  LOP3.LUT R3, R2, UR5, RZ, 0x3c, !PT ;  /* 0x0000000502037c12 */ /* 0x002fc8000f8e3cff */
[----:B------:R-:W-:Y:S01]  /*4070*/  SHF.L.U32 R3, R3, 0x1f, RZ ;  /* 0x0000001f03037819 */ /* 0x000fe200000006ff */
[----:B------:R-:W-:-:S04]  /*4080*/  IMAD.U32 R0, RZ, RZ, UR4 ;  /* 0x00000004ff007e24 */ /* 0x000fc8000f8e00ff */
[----:B------:R1:W2:Y:S03]  /*4090*/  SYNCS.PHASECHK.TRANS64.TRYWAIT P0, [R0+URZ], R3 ;  /* 0x00000003000075a7 */ /* 0x0002a600080011ff */
[----:B--2---:R-:W-:Y:S05]  /*40a0*/  @!P0 NANOSLEEP.SYNCS 0x989680 ;  /* 0x009896800000895d */ /* 0x004fea0003900000 */
[----:B------:R-:W2:Y:S02]  /*40b0*/  @!P0 SYNCS.PHASECHK.TRANS64 P0, [R0+URZ], R3 ;  /* 0x00000003000085a7 */ /* 0x000ea400080010ff */
[----:B--2---:R-:W-:Y:S05]  /*40c0*/  @P0 BRA `(.L_x_78) ;  /* 0x0000000000200947 */ /* 0x004fea0003800000 */
.L_x_79:
[----:B--2---:R2:W4:Y:S02]  /*40d0*/  SYNCS.PHASECHK.TRANS64.TRYWAIT P0, [R0+URZ], R3 ;  /* 0x00000003000075a7 */ /* 0x00452400080011ff */
[----:B----4-:R-:W-:Y:S05]  /*40e0*/  @!P0 NANOSLEEP.SYNCS 0x989680 ;  /* 0x009896800000895d */ /* 0x010fea0003900000 */
[----:B------:R-:W4:Y:S02]  /*40f0*/  @!P0 SYNCS.PHASECHK.TRANS64 P0, [R0+URZ], R3 ;  /* 0x00000003000085a7 */ /* 0x000f2400080010ff */
[----:B----4-:R-:W-:Y:S05]  /*4100*/  @!P0 BRA `(.L_x_79) ;  /* 0xfffffffc00f08947 */ /* 0x010fea000383ffff */
[----:B------:R-:W-:Y:S05]  /*4110*/  BRA `(.L_x_78) ;  /* 0x00000000000c7947 */ /* 0x000fea0003800000 */
.L_x_74:
[----:B------:R-:W-:-:S04]  /*4120*/  UIADD3 UR4, UPT, UPT, UR26, 0xf0, URZ ;  /* 0x000000f01a047890 */ /* 0x000fc8000fffe0ff */
[----:B------:R-:W-:-:S09]  /*4130*/  UPRMT UR4, UR45, 0x654, UR4 ;  /* 0x000006542d047896 */ /* 0x000fd20008000004 */
[----:B------:R-:W-:Y:S03]  /*4140*/  SYNCS.ARRIVE.TRANS64.RED.A1T0 RZ, [UR4], RZ ;  /* 0x000000ffffff79a7 */ /* 0x000fe60008100404 */
.L_x_78:
[----:B-12---:R-:W-:Y:S01]  /*4150*/  SHF.L.U32 R3, RZ, 0x1f, RZ ;  /* 0x0000001fff037819 */ /* 0x006fe200000006ff */
[----:B------:R-:W-:Y:S01]  /*4160*/  UIADD3 UR4, UPT, UPT, UR26, 0xf0, URZ ;  /* 0x000000f01a047890 */ /* 0x000fe2000fffe0ff */
[----:B------:R-:W-:Y:S02]  /*4170*/  PLOP3.LUT P0, PT, PT, PT, UP1, 0x80, 0x8 ;  /* 0x000000000008781c */ /* 0x000fe40003f0f018 */
[----:B------:R-:W1:Y:S02]  /*4180*/  SYNCS.PHASECHK.TRANS64.TRYWAIT P1, [UR26+0xf0], R3 ;  /* 0x0000f003ff0075a7 */ /* 0x000e64000802111a */
[----:B-1----:R-:W-:Y:S09]  /*4190*/  @!P1 BRA `(.L_x_80) ;  /* 0x0000004400fc9947 */ /* 0x002ff20003800000 */
.L_x_159:
[----:B------:R-:W-:Y:S01]  /*41a0*/  @!UP1 UPRMT UR4, UR45, 0x654, UR4 ;  /* 0x000006542d049896 */ /* 0x000fe20008000004 */
[----:B------:R-:W-:Y:S01]  /*41b0*/  UMOV UR5, 0xffff ;  /* 0x0000ffff00057882 */ /* 0x000fe20000000000 */
[----:B------:R-:W-:-:S07]  /*41c0*/  UMOV UR6, 0x1 ;  /* 0x0000000100067882 */ /* 0x000fce0000000000 */
[----:B------:R-:W-:Y:S01]  /*41d0*/  @!P0 SYNCS.ARRIVE.TRANS64.RED.A1T0 RZ, [UR4], RZ ;  /* 0x000000ffffff89a7 */ /* 0x000fe20008100404 */
[----:B------:R-:W-:Y:S01]  /*41e0*/  NOP ;  /* 0x0000000000007918 */ /* 0x000fe20000000000 */
[----:B-1----:R-:W1:Y:S01]  /*41f0*/  LDS R0, [UR8+0x14] ;  /* 0x00001408ff007984 */ /* 0x002e620008000800 */
[----:B------:R-:W-:-:S04]  /*4200*/  ULOP3.LUT UR4, UR44, 0xffff, URZ, 0xc0, !UPT ;  /* 0x0000ffff2c047892 */ /* 0x000fc8000f8ec0ff */
[----:B------:R-:W-:-:S04]  /*4210*/  USHF.R.U32.HI UR4, URZ, 0x5, UR4 ;  /* 0x00000005ff047899 */ /* 0x000fc80008011604 */
[----:B------:R-:W-:Y:S02]  /*4220*/  USHF.L.U32 UR5, UR5, UR4, URZ ;  /* 0x0000000405057299 */ /* 0x000fe400080006ff */
[----:B------:R-:W-:-:S04]  /*4230*/  USHF.L.U32 UR4, UR6, UR4, URZ ;  /* 0x0000000406047299 */ /* 0x000fc800080006ff */
[----:B-1----:R-:W-:-:S04]  /*4240*/  LOP3.LUT R0, R0, UR5, RZ, 0xc0, !PT ;  /* 0x0000000500007c12 */ /* 0x002fc8000f8ec0ff */
[----:B------:R-:W-:-:S13]  /*4250*/  ISETP.NE.AND P0, PT, R0, UR5, PT ;  /* 0x0000000500007c0c */ /* 0x000fda000bf05270 */
[----:B------:R-:W-:Y:S05]  /*4260*/  @P0 BRA `(.L_x_81) ;  /* 0x0000000000580947 */ /* 0x000fea0003800000 */
[----:B------:R-:W1:Y:S02]  /*4270*/  LDS R0, [UR8+0x18] ;  /* 0x00001808ff007984 */ /* 0x000e640008000800 */
[----:B-1----:R-:W-:-:S04]  /*4280*/  LOP3.LUT R0, R0, UR4, RZ, 0xc0, !PT ;  /* 0x0000000400007c12 */ /* 0x002fc8000f8ec0ff */
[----:B------:R-:W-:-:S13]  /*4290*/  ISETP.NE.AND P0, PT, R0, UR4, PT ;  /* 0x0000000400007c0c */ /* 0x000fda000bf05270 */
[----:B------:R-:W-:Y:S05]  /*42a0*/  @P0 BRA `(.L_x_82) ;  /* 0x00000000003c0947 */ /* 0x000fea0003800000 */
[----:B------:R-:W1:Y:S01]  /*42b0*/  S2R R2, SR_LANEID ;  /* 0x0000000000027919 */ /* 0x000e620000000000 */
[----:B------:R-:W-:Y:S01]  /*42c0*/  ULOP3.LUT UR5, URZ, UR5, URZ, 0x33, !UPT ;  /* 0x00000005ff057292 */ /* 0x000fe2000f8e33ff */
[----:B------:R-:W-:Y:S01]  /*42d0*/  LOP3.LUT R4, RZ, UR4, RZ, 0x33, !PT ;  /* 0x00000004ff047c12 */ /* 0x000fe2000f8e33ff */
[----:B------:R-:W-:Y:S02]  /*42e0*/  VOTEU.ANY UR4, UPT, PT ;  /* 0x0000000000047886 */ /* 0x000fe400038e0100 */
[----:B------:R-:W-:Y:S01]  /*42f0*/  UFLO.U32 UR4, UR4 ;  /* 0x00000004000472bd */ /* 0x000fe200080e0000 */
[----:B------:R-:W2:Y:S01]  /*4300*/  REDUX UR6, R4 ;  /* 0x00000000040673c4 */ /* 0x000ea20000000000 */
[----:B------:R-:W-:-:S06]  /*4310*/  IMAD.U32 R0, RZ, RZ, UR5 ;  /* 0x00000005ff007e24 */ /* 0x000fcc000f8e00ff */
[----:B------:R4:W-:Y:S01]  /*4320*/  UTCATOMSWS.AND URZ, UR5 ;  /* 0x0000000500ff79e3 */ /* 0x0009e20008000000 */
[----:B------:R-:W3:Y:S01]  /*4330*/  REDUX UR7, R0 ;  /* 0x00000000000773c4 */ /* 0x000ee20000000000 */
[----:B-1----:R-:W-:Y:S01]  /*4340*/  ISETP.EQ.U32.AND P0, PT, R2, UR4, PT ;  /* 0x0000000402007c0c */ /* 0x002fe2000bf02070 */
[----:B--2---:R-:W-:Y:S01]  /*4350*/  IMAD.U32 R2, RZ, RZ, UR6 ;  /* 0x00000006ff027e24 */ /* 0x004fe2000f8e00ff */
[----:B---3--:R-:W-:-:S11]  /*4360*/  MOV R3, UR7 ;  /* 0x0000000700037c02 */ /* 0x008fd60008000f00 */
[----:B------:R4:W-:Y:S04]  /*4370*/  @P0 ATOMS.AND RZ, [UR8+0x14], R3 ;  /* 0x00001403ffff098c */ /* 0x0009e8000a800008 */
[----:B------:R4:W-:Y:S01]  /*4380*/  @P0 ATOMS.AND RZ, [UR8+0x18], R2 ;  /* 0x00001802ffff098c */ /* 0x0009e2000a800008 */
[----:B------:R-:W-:Y:S05]  /*4390*/  BRA `(.L_x_83) ;  /* 0x0000000000147947 */ /* 0x000fea0003800000 */
.L_x_82:
[----:B------:R-:W-:Y:S02]  /*43a0*/  MOV R2, 0x43c0 ;  /* 0x000043c000027802 */ /* 0x000fe40000000f00 */
[----:B---3-5:R-:W-:Y:S05]  /*43b0*/  CALL.REL.NOINC `($__internal_0_$__cuda_sm10x_tcgen05_guardrail_trap_col_being_dealloced_not_returned_by_alloc) ;  /* 0x0000004800687944 */ /* 0x028fea0003c00000 */
[----:B------:R-:W-:Y:S05]  /*43c0*/  BRA `(.L_x_83) ;  /* 0x0000000000087947 */ /* 0x000fea0003800000 */
.L_x_81:
[----:B------:R-:W-:Y:S02]  /*43d0*/  MOV R2, 0x43f0 ;  /* 0x000043f000027802 */ /* 0x000fe40000000f00 */
[----:B---3-5:R-:W-:Y:S05]  /*43e0*/  CALL.REL.NOINC `($__internal_2_$__cuda_sm10x_tcgen05_guardrail_trap_unallocated_columns_being_dealloced) ;  /* 0x0000004800747944 */ /* 0x028fea0003c00000 */
.L_x_83:
[----:B------:R-:W-:Y:S01]  /*43f0*/  NOP ;  /* 0x0000000000007918 */ /* 0x000fe20000000000 */
[----:B----4-:R-:W-:Y:S05]  /*4400*/  EXIT ;  /* 0x000000000000794d */ /* 0x010fea0003800000 */
.L_x_54:
[----:B------:R-:W-:-:S09]  /*4410*/  UISETP.NE.OR UP0, UPT, UR13, 0x3, !UP3 ;  /* 0x000000030d00788c */ /* 0x000fd2000df05670 */
[----:B------:R-:W-:Y:S05]  /*4420*/  BRA.U UP0, `(.L_x_84) ;  /* 0x0000000d00fc7547 */ /* 0x000fea000b800000 */
[----:B------:R-:W1:Y:S01]  /*4430*/  S2UR UR6, SR_CgaCtaId ;  /* 0x00000000000679c3 */ /* 0x000e620000008800 */
[----:B------:R-:W2:Y:S01]  /*4440*/  LDCU UR33, c[0x0][0x370] ;  /* 0x00006e00ff2177ac */ /* 0x000ea20008000800 */
[----:B------:R-:W-:Y:S02]  /*4450*/  HFMA2 R13, -RZ, RZ, 0, 0 ;  /* 0x00000000ff0d7431 */ /* 0x000fe400000001ff */
[----:B------:R-:W-:Y:S01]  /*4460*/  IMAD.MOV.U32 R15, RZ, RZ, 0x1 ;  /* 0x00000001ff0f7424 */ /* 0x000fe200078e00ff */
[----:B------:R-:W-:Y:S01]  /*4470*/  MOV R7, 0x2000 ;  /* 0x0000200000077802 */ /* 0x000fe20000000f00 */
[----:B------:R-:W2:Y:S01]  /*4480*/  LDCU.128 UR28, c[0x0][0xb10] ;  /* 0x00016200ff1c77ac */ /* 0x000ea20008000c00 */
[----:B------:R-:W-:Y:S01]  /*4490*/  IMAD.MOV.U32 R14, RZ, RZ, RZ ;  /* 0x000000ffff0e7224 */ /* 0x000fe200078e00ff */
[----:B------:R-:W3:Y:S01]  /*44a0*/  LDC.64 R16, c[0x0][0x348] ;  /* 0x0000d200ff107b82 */ /* 0x000ee20000000a00 */
[----:B------:R-:W4:Y:S01]  /*44b0*/  LDCU UR27, c[0x0][0x374] ;  /* 0x00006e80ff1b77ac */ /* 0x000f220008000800 */
[----:B------:R-:W4:Y:S06]  /*44c0*/  LDCU UR15, c[0x0][0xb0c] ;  /* 0x00016180ff0f77ac */ /* 0x000f2c0008000800 */
[----:B------:R-:W3:Y:S01]  /*44d0*/  LDC.64 R2, c[0x0][0x888] ;  /* 0x00022200ff027b82 */ /* 0x000ee20000000a00 */
[----:B------:R-:W4:Y:S01]  /*44e0*/  LDCU UR38, c[0x0][0xb20] ;  /* 0x00016400ff2677ac */ /* 0x000f220008000800 */
[----:B------:R-:W4:Y:S06]  /*44f0*/  LDCU UR4, c[0x0][0xb30] ;  /* 0x00016600ff0477ac */ /* 0x000f2c0008000800 */
[----:B------:R-:W3:Y:S01]  /*4500*/  LDC.64 R4, c[0x0][0x890] ;  /* 0x00022400ff047b82 */ /* 0x000ee20000000a00 */
[----:B------:R-:W-:Y:S01]  /*4510*/  UMOV UR24, 0x400 ;  /* 0x0000040000187882 */ /* 0x000fe20000000000 */
[----:B------:R-:W-:-:S02]  /*4520*/  UPLOP3.LUT UP3, UPT, UPT, UPT, UPT, 0x40, 0x4 ;  /* 0x000000000004789c */ /* 0x000fc40003f6e870 */
[----:B-1----:R-:W-:Y:S02]  /*4530*/  ULEA UR24, UR6, UR24, 0x18 ;  /* 0x0000001806187291 */ /* 0x002fe4000f8ec0ff */
[----:B--2---:R-:W-:Y:S02]  /*4540*/  UIMAD.WIDE.U32 UR6, UR33, UR28, URZ ;  /* 0x0000001c210672a5 */ /* 0x004fe4000f8e00ff */
[----:B----4-:R-:W-:Y:S02]  /*4550*/  UIMAD.WIDE.U32 UR8, UR27, UR31, URZ ;  /* 0x0000001f1b0872a5 */ /* 0x010fe4000f8e00ff */
[----:B------:R-:W-:Y:S02]  /*4560*/  UISETP.GE.AND UP0, UPT, UR40, 0x1, UPT ;  /* 0x000000012800788c */ /* 0x000fe4000bf06270 */
[----:B------:R-:W-:Y:S01]  /*4570*/  UISETP.NE.AND UP4, UPT, UR40, 0x1, UPT ;  /* 0x000000012800788c */ /* 0x000fe2000bf85270 */
[----:B------:R-:W-:Y:S02]  /*4580*/  UMOV UR6, UR7 ;  /* 0x0000000700067c82 */ /* 0x000fe40008000000 */
[----:B------:R-:W-:Y:S01]  /*4590*/  UMOV UR34, UR9 ;  /* 0x0000000900227c82 */ /* 0x000fe20008000000 */
[----:B------:R-:W1:Y:S01]  /*45a0*/  LDCU.64 UR16, c[0x0][0xb28] ;  /* 0x00016500ff1077ac */ /* 0x000e620008000a00 */
[----:B------:R-:W-:-:S02]  /*45b0*/  UISETP.NE.AND UP6, UPT, UR15, 0x1, UPT ;  /* 0x000000010f00788c */ /* 0x000fc4000bfc5270 */
[----:B------:R-:W-:Y:S02]  /*45c0*/  UISETP.NE.AND UP5, UPT, UR30, 0x1, UPT ;  /* 0x000000011e00788c */ /* 0x000fe4000bfa5270 */
[----:B------:R-:W-:Y:S02]  /*45d0*/  USHF.R.U32.HI UR35, URZ, UR29, UR6 ;  /* 0x0000001dff237299 */ /* 0x000fe40008011606 */
[----:B------:R-:W-:Y:S02]  /*45e0*/  USHF.R.U32.HI UR34, URZ, UR38, UR34 ;  /* 0x00000026ff227299 */ /* 0x000fe40008011622 */
[----:B------:R-:W-:Y:S01]  /*45f0*/  UISETP.NE.AND UP2, UPT, UR4, 0x1, UPT ;  /* 0x000000010400788c */ /* 0x000fe2000bf45270 */
[----:B------:R-:W-:-:S10]  /*4600*/  UMOV UR12, URZ ;  /* 0x000000ff000c7c82 */ /* 0x000fd40008000000 */
.L_x_93:
[C---:B------:R-:W-:Y:S02]  /*4610*/  LEA R12, R14.reuse, UR24, 0x3 ;  /* 0x000000180e0c7c11 */ /* 0x040fe4000f8e18ff */
[----:B------:R-:W-:Y:S02]  /*4620*/  SHF.L.U32 R9, R13, 0x1f, RZ ;  /* 0x0000001f0d097819 */ /* 0x000fe400000006ff */
[----:B------:R-:W-:Y:S02]  /*4630*/  LEA R10, R14, UR24, 0x4 ;  /* 0x000000180e0a7c11 */ /* 0x000fe4000f8e20ff */
[----:B------:R-:W2:Y:S02]  /*4640*/  SYNCS.PHASECHK.TRANS64.TRYWAIT P0, [R12+URZ+0x70], R9 ;  /* 0x000070090c0075a7 */ /* 0x000ea400080011ff */
[----:B--2-4-:R-:W-:Y:S05]  /*4650*/  @!P0 BRA `(.L_x_85) ;  /* 0x0000004000e48947 */ /* 0x014fea0003800000 */
.L_x_160:
[----:B--2---:R-:W2:Y:S01]  /*4660*/  LDS.128 R8, [R10+0x100] ;  /* 0x000100000a087984 */ /* 0x004ea20000000c00 */
[----:B------:R-:W-:Y:S01]  /*4670*/  UISETP.GE.AND UP0, UPT, UR40, 0x1, UPT ;  /* 0x000000012800788c */ /* 0x000fe2000bf06270 */
[----:B------:R-:W-:Y:S01]  /*4680*/  @!PT LDS RZ, [RZ] ;  /* 0x00000000fffff984 */ /* 0x000fe20000000800 */
[----:B------:R-:W-:Y:S01]  /*4690*/  @!PT LDS RZ, [RZ] ;  /* 0x00000000fffff984 */ /* 0x000fe20000000800 */
[----:B------:R-:W-:Y:S01]  /*46a0*/  @!PT LDS RZ, [RZ] ;  /* 0x00000000fffff984 */ /* 0x000fe20000000800 */
[----:B------:R-:W-:Y:S01]  /*46b0*/  @!PT LDS RZ, [RZ] ;  /* 0x00000000fffff984 */ /* 0x000fe20000000800 */
[----:B------:R4:W-:Y:S06]  /*46c0*/  MEMBAR.ALL.CTA ;  /* 0x0000000000007992 */ /* 0x0009ec0000008000 */
[----:B----4-:R-:W4:Y:S01]  /*46d0*/  FENCE.VIEW.ASYNC.S ;  /* 0x00000000000073c6 */ /* 0x010f220000000000 */
[----:B--2---:R-:W-:Y:S11]  /*46e0*/  LOP3.LUT P0, RZ, R10, 0x1, RZ, 0xc0, !PT ;  /* 0x000000010aff7812 */ /* 0x004ff6000780c0ff */
[----:B------:R-:W-:Y:S02]  /*46f0*/  @!UPT UIADD3 URZ, UPT, UPT, URZ, URZ, URZ ;  /* 0x000000fffffff290 */ /* 0x000fe4000fffe0ff */
[----:B----4-:R-:W-:Y:S01]  /*4700*/  VOTEU.ANY UP1, P0 ;  /* 0x0000000000ff7886 */ /* 0x010fe20000020100 */
[----:B------:R-:W-:Y:S11]  /*4710*/  PLOP3.LUT P0, PT, PT, PT, UP1, 0x80, 0x8 ;  /* 0x000000000008781c */ /* 0x000ff60003f0f018 */
[----:B------:R-:W-:Y:S02]  /*4720*/  @!UPT UIADD3 URZ, UPT, UPT, URZ, URZ, URZ ;  /* 0x000000fffffff290 */ /* 0x000fe4000fffe0ff */
[----:B------:R-:W-:Y:S02]  /*4730*/  @P0 SHF.R.U32.HI R0, RZ, 0x10, R9 ;  /* 0x00000010ff000819 */ /* 0x000fe40000011609 */
[----:B------:R-:W-:Y:S02]  /*4740*/  @P0 MOV R6, R8 ;  /* 0x0000000800060202 */ /* 0x000fe40000000f00 */
[----:B------:R-:W-:Y:S01]  /*4750*/  @P0 R2UR UR4, R0 ;  /* 0x00000000000402ca */ /* 0x000fe200000e0000 */
[----:B------:R-:W-:Y:S01]  /*4760*/  VIADD R0, R12, 0x80 ;  /* 0x000000800c007836 */ /* 0x000fe20000000000 */
[----:B------:R-:W-:Y:S02]  /*4770*/  @P0 LOP3.LUT R8, R9, 0xffff, RZ, 0xc0, !PT ;  /* 0x0000ffff09080812 */ /* 0x000fe400078ec0ff */
[----:B------:R-:W-:Y:S02]  /*4780*/  @P0 R2UR UR6, R6 ;  /* 0x00000000060602ca */ /* 0x000fe400000e0000 */
[----:B------:R-:W-:Y:S02]  /*4790*/  PRMT R0, RZ, 0x654, R0 ;  /* 0x00000654ff007816 */ /* 0x000fe40000000000 */
[----:B------:R-:W-:Y:S02]  /*47a0*/  @P0 R2UR UR5, R8 ;  /* 0x00000000080502ca */ /* 0x000fe400000e0000 */
[----:B------:R2:W-:Y:S03]  /*47b0*/  SYNCS.ARRIVE.TRANS64.RED.A1T0 RZ, [R0+URZ], RZ ;  /* 0x000000ff00ff79a7 */ /* 0x0005e600081004ff */
[----:B------:R-:W-:Y:S04]  /*47c0*/  @UP1 UMOV UR26, UR4 ;  /* 0x00000004001a1c82 */ /* 0x000fe80008000000 */
[----:B------:R-:W-:Y:S04]  /*47d0*/  @UP1 UMOV UR14, UR6 ;  /* 0x00000006000e1c82 */ /* 0x000fe80008000000 */
[----:B------:R-:W-:Y:S01]  /*47e0*/  @UP1 UMOV UR13, UR5 ;  /* 0x00000005000d1c82 */ /* 0x000fe20008000000 */
[----:B------:R-:W-:Y:S05]  /*47f0*/  BRA.U !UP0, `(.L_x_86) ;  /* 0x0000000108a47547 */ /* 0x000fea000b800000 */
[----:B------:R-:W-:Y:S02]  /*4800*/  UIMAD.WIDE.U32 UR8, UR13, UR31, URZ ;  /* 0x0000001f0d0872a5 */ /* 0x000fe4000f8e00ff */
[----:B------:R-:W-:Y:S02]  /*4810*/  UIMAD.WIDE.U32 UR10, UR14, UR28, URZ ;  /* 0x0000001c0e0a72a5 */ /* 0x000fe4000f8e00ff */
[----:B------:R-:W-:Y:S02]  /*4820*/  USEL UR4, UR27, UR34, !UP5 ;  /* 0x000000221b047287 */ /* 0x000fe4000e800000 */
[----:B------:R-:W-:Y:S02]  /*4830*/  USEL UR7, UR33, UR35, !UP6 ;  /* 0x0000002321077287 */ /* 0x000fe4000f000000 */
[----:B-1----:R-:W-:Y:S02]  /*4840*/  UIMAD.WIDE.U32 UR18, UR4, UR16, URZ ;  /* 0x00000010041272a5 */ /* 0x002fe4000f8e00ff */
[----:B------:R-:W-:Y:S01]  /*4850*/  UIMAD.WIDE.U32 UR20, UR7, UR16, URZ ;  /* 0x00000010071472a5 */ /* 0x000fe2000f8e00ff */
[----:B------:R-:W-:Y:S02]  /*4860*/  UMOV UR5, UR9 ;  /* 0x0000000900057c82 */ /* 0x000fe40008000000 */
[----:B------:R-:W-:Y:S03]  /*4870*/  USHF.R.U32.HI UR6, URZ, UR38, UR5 ;  /* 0x00000026ff067299 */ /* 0x000fe60008011605 */
[----:B------:R-:W-:Y:S01]  /*4880*/  UMOV UR5, UR11 ;  /* 0x0000000b00057c82 */ /* 0x000fe20008000000 */
[----:B------:R-:W-:Y:S02]  /*4890*/  USEL UR6, UR13, UR6, !UP5 ;  /* 0x000000060d067287 */ /* 0x000fe4000e800000 */
[----:B------:R-:W-:Y:S02]  /*48a0*/  USHF.R.U32.HI UR8, URZ, UR29, UR5 ;  /* 0x0000001dff087299 */ /* 0x000fe40008011605 */
[----:B------:R-:W-:Y:S01]  /*48b0*/  UIMAD.WIDE.U32 UR10, UR6, UR16, URZ ;  /* 0x00000010060a72a5 */ /* 0x000fe2000f8e00ff */
[----:B------:R-:W-:Y:S02]  /*48c0*/  UMOV UR5, UR19 ;  /* 0x0000001300057c82 */ /* 0x000fe40008000000 */
[----:B------:R-:W-:Y:S03]  /*48d0*/  @UP4 USHF.R.U32.HI UR4, URZ, UR17, UR5 ;  /* 0x00000011ff044299 */ /* 0x000fe60008011605 */
[----:B------:R-:W-:Y:S01]  /*48e0*/  UMOV UR5, UR21 ;  /* 0x0000001500057c82 */ /* 0x000fe20008000000 */
[----:B------:R-:W-:Y:S02]  /*48f0*/  UIMAD UR4, UR40, UR4, URZ ;  /* 0x00000004280472a4 */ /* 0x000fe4000f8e02ff */
[----:B------:R-:W-:Y:S02]  /*4900*/  @UP4 USHF.R.U32.HI UR7, URZ, UR17, UR5 ;  /* 0x00000011ff074299 */ /* 0x000fe40008011605 */
[----:B------:R-:W-:Y:S02]  /*4910*/  USEL UR5, UR14, UR8, !UP6 ;  /* 0x000000080e057287 */ /* 0x000fe4000f000000 */
[----:B------:R-:W-:Y:S02]  /*4920*/  UIMAD UR8, UR40, UR7, URZ ;  /* 0x00000007280872a4 */ /* 0x000fe4000f8e02ff */
[----:B------:R-:W-:Y:S03]  /*4930*/  UISETP.GE.AND UP0, UPT, UR6, UR4, UPT ;  /* 0x000000040600728c */ /* 0x000fe6000bf06270 */
[----:B------:R-:W-:Y:S01]  /*4940*/  UMOV UR4, UR11 ;  /* 0x0000000b00047c82 */ /* 0x000fe20008000000 */
[----:B------:R-:W-:Y:S02]  /*4950*/  UISETP.GE.OR UP0, UPT, UR5, UR8, UP0 ;  /* 0x000000080500728c */ /* 0x000fe40008706670 */
[----:B------:R-:W-:Y:S02]  /*4960*/  USHF.R.U32.HI UR4, URZ, UR17, UR4 ;  /* 0x00000011ff047299 */ /* 0x000fe40008011604 */
[----:B------:R-:W-:Y:S02]  /*4970*/  UIMAD.WIDE.U32 UR8, UR5, UR16, URZ ;  /* 0x00000010050872a5 */ /* 0x000fe4000f8e00ff */
[----:B------:R-:W-:Y:S04]  /*4980*/  USEL UR10, UR6, UR4, !UP4 ;  /* 0x00000004060a7287 */ /* 0x000fe8000e000000 */
[----:B------:R-:W-:Y:S01]  /*4990*/  UIADD3 UR11, UPT, UPT, -UR10, URZ, URZ ;  /* 0x000000ff0a0b7290 */ /* 0x000fe2000fffe1ff */
[----:B------:R-:W-:Y:S02]  /*49a0*/  @!UP0 UMOV UR4, UR9 ;  /* 0x0000000900048c82 */ /* 0x000fe40008000000 */
[----:B------:R-:W-:Y:S02]  /*49b0*/  @!UP0 USHF.R.U32.HI UR4, URZ, UR17, UR4 ;  /* 0x00000011ff048299 */ /* 0x000fe40008011604 */
[----:B------:R-:W-:Y:S02]  /*49c0*/  UIMAD UR8, UR40, UR11, UR6 ;  /* 0x0000000b280872a4 */ /* 0x000fe4000f8e0206 */
[----:B------:R-:W-:Y:S04]  /*49d0*/  @!UP0 USEL UR4, UR5, UR4, !UP4 ;  /* 0x0000000405048287 */ /* 0x000fe8000e000000 */
[----:B------:R-:W-:Y:S02]  /*49e0*/  @!UP0 UIMAD UR8, UR7, UR8, UR4 ;  /* 0x00000008070882a4 */ /* 0x000fe4000f8e0204 */
[----:B------:R-:W-:Y:S02]  /*49f0*/  @!UP0 UIADD3 UR9, UPT, UPT, UR10, -UR4, URZ ;  /* 0x800000040a098290 */ /* 0x000fe4000fffe0ff */
[----:B------:R-:W-:Y:S02]  /*4a00*/  UIADD3 UR4, UPT, UPT, -UR5, URZ, URZ ;  /* 0x000000ff05047290 */ /* 0x000fe4000fffe1ff */
[----:B------:R-:W-:Y:S02]  /*4a10*/  UIADD3 UR7, UPT, UPT, -UR6, URZ, URZ ;  /* 0x000000ff06077290 */ /* 0x000fe4000fffe1ff */
[----:B------:R-:W-:Y:S02]  /*4a20*/  @!UP0 UIMAD UR6, UR9, UR40, UR5 ;  /* 0x00000028090682a4 */ /* 0x000fe4000f8e0205 */
[----:B------:R-:W-:Y:S02]  /*4a30*/  UIMAD UR14, UR15, UR4, UR14 ;  /* 0x000000040f0e72a4 */ /* 0x000fe4000f8e020e */
[----:B------:R-:W-:Y:S01]  /*4a40*/  UIMAD UR13, UR30, UR7, UR13 ;  /* 0x000000071e0d72a4 */ /* 0x000fe2000f8e020d */
[----:B------:R-:W-:Y:S02]  /*4a50*/  @!UP0 UMOV UR5, UR8 ;  /* 0x0000000800058c82 */ /* 0x000fe40008000000 */
[----:B------:R-:W-:Y:S02]  /*4a60*/  UIMAD UR14, UR5, UR15, UR14 ;  /* 0x0000000f050e72a4 */ /* 0x000fe4000f8e020e */
[----:B------:R-:W-:Y:S11]  /*4a70*/  UIMAD UR13, UR6, UR30, UR13 ;  /* 0x0000001e060d72a4 */ /* 0x000ff6000f8e020d */
[----:B------:R-:W-:Y:S01]  /*4a80*/  @!UPT UIADD3 URZ, UPT, UPT, URZ, URZ, URZ ;  /* 0x000000fffffff290 */ /* 0x000fe2000fffe0ff */
.L_x_86:
[----:B------:R-:W4:Y:S01]  /*4a90*/  @!UP2 LDCU.128 UR20, c[0x0][0xb10] ;  /* 0x00016200ff14a7ac */ /* 0x000f220008000c00 */
[C---:B---3--:R-:W-:Y:S02]  /*4aa0*/  ISETP.NE.U32.AND P1, PT, R4.reuse, RZ, PT ;  /* 0x000000ff0400720c */ /* 0x048fe40003f25070 */
[----:B------:R-:W-:Y:S02]  /*4ab0*/  ISETP.NE.U32.AND P0, PT, R4, RZ, PT ;  /* 0x000000ff0400720c */ /* 0x000fe40003f05070 */
[C---:B------:R-:W-:Y:S02]  /*4ac0*/  ISETP.NE.AND.EX P1, PT, R5.reuse, RZ, PT, P1 ;  /* 0x000000ff0500720c */ /* 0x040fe40003f25310 */
[----:B------:R-:W-:Y:S01]  /*4ad0*/  ISETP.NE.AND.EX P0, PT, R5, RZ, PT, P0 ;  /* 0x000000ff0500720c */ /* 0x000fe20003f05300 */
[----:B------:R-:W3:Y:S01]  /*4ae0*/  @!UP2 LDCU UR5, c[0x0][0xb0c] ;  /* 0x00016180ff05a7ac */ /* 0x000ee20008000800 */
[----:B------:R-:W-:Y:S02]  /*4af0*/  USHF.L.U32 UR11, UR25, 0x7, URZ ;  /* 0x00000007190b7899 */ /* 0x000fe400080006ff */
[----:B------:R-:W-:Y:S02]  /*4b00*/  USHF.L.U32 UR10, UR32, 0x6, URZ ;  /* 0x00000006200a7899 */ /* 0x000fe400080006ff */
[----:B----4-:R-:W-:Y:S07]  /*4b10*/  UIMAD.WIDE.U32 UR6, UR14, UR20, URZ ;  /* 0x000000140e0672a5 */ /* 0x010fee000f8e00ff */
[----:B------:R-:W-:Y:S01]  /*4b20*/  @!UP2 UMOV UR4, UR7 ;  /* 0x000000070004ac82 */ /* 0x000fe20008000000 */
[----:B---3--:R-:W-:Y:S02]  /*4b30*/  @!UP2 UISETP.NE.AND UP0, UPT, UR5, 0x1, UPT ;  /* 0x000000010500a88c */ /* 0x008fe4000bf05270 */
[----:B------:R-:W-:Y:S02]  /*4b40*/  @!UP2 USHF.R.U32.HI UR4, URZ, UR21, UR4 ;  /* 0x00000015ff04a299 */ /* 0x000fe40008011604 */
[----:B------:R-:W-:Y:S02]  /*4b50*/  UIMAD.WIDE.U32 UR6, UR13, UR23, URZ ;  /* 0x000000170d0672a5 */ /* 0x000fe4000f8e00ff */
[----:B------:R-:W-:Y:S02]  /*4b60*/  @!UP2 USEL UR8, UR14, UR4, !UP0 ;  /* 0x000000040e08a287 */ /* 0x000fe4000c000000 */
[----:B------:R-:W-:Y:S03]  /*4b70*/  @!UP2 UISETP.NE.AND UP0, UPT, UR22, 0x1, UPT ;  /* 0x000000011600a88c */ /* 0x000fe6000bf05270 */
[----:B------:R-:W-:Y:S02]  /*4b80*/  @!UP2 UMOV UR6, UR7 ;  /* 0x000000070006ac82 */ /* 0x000fe40008000000 */
[----:B------:R-:W3:Y:S02]  /*4b90*/  @!UP2 LDCU UR4, c[0x0][0xb20] ;  /* 0x00016400ff04a7ac */ /* 0x000ee40008000800 */
[----:B---3--:R-:W-:Y:S04]  /*4ba0*/  @!UP2 USHF.R.U32.HI UR6, URZ, UR4, UR6 ;  /* 0x00000004ff06a299 */ /* 0x008fe80008011606 */
[----:B------:R-:W-:Y:S04]  /*4bb0*/  @!UP2 USEL UR6, UR13, UR6, !UP0 ;  /* 0x000000060d06a287 */ /* 0x000fe8000c000000 */
[----:B------:R-:W-:Y:S02]  /*4bc0*/  @!UP2 UIADD3 UR4, UPT, UPT, -UR8, UR6, URZ ;  /* 0x000000060804a290 */ /* 0x000fe4000fffe1ff */
[----:B------:R-:W-:Y:S02]  /*4bd0*/  @!UP2 UIADD3 UR6, UPT, UPT, UR8, -UR6, URZ ;  /* 0x800000060806a290 */ /* 0x000fe4000fffe0ff */
[----:B------:R-:W-:Y:S02]  /*4be0*/  @!UP2 UIMAD UR14, UR4, UR5, UR14 ;  /* 0x00000005040ea2a4 */ /* 0x000fe4000f8e020e */
[----:B------:R-:W-:Y:S01]  /*4bf0*/  @!UP2 UIMAD UR13, UR6, UR22, UR13 ;  /* 0x00000016060da2a4 */ /* 0x000fe2000f8e020d */
[----:B------:R-:W-:Y:S11]  /*4c00*/  BRA.U UP3, `(.L_x_87) ;  /* 0x0000000103107547 */ /* 0x000ff6000b800000 */
[----:B--2---:R-:W-:Y:S04]  /*4c10*/  MOV R0, UR37 ;  /* 0x0000002500007c02 */ /* 0x004fe80008000f00 */
[----:B------:R-:W-:Y:S04]  /*4c20*/  SHF.L.U32 R9, R0, 0x1f, RZ ;  /* 0x0000001f00097819 */ /* 0x000fe800000006ff */
[----:B------:R-:W2:Y:S02]  /*4c30*/  SYNCS.PHASECHK.TRANS64.TRYWAIT P2, [UR24+0x68], R9 ;  /* 0x00006809ff0075a7 */ /* 0x000ea40008041118 */
[----:B--2---:R-:W-:Y:S05]  /*4c40*/  @!P2 BRA `(.L_x_88) ;  /* 0x0000003c007ca947 */ /* 0x004fea0003800000 */
.L_x_87:
[----:B------:R-:W-:Y:S05]  /*4c50*/  @!P1 BRA `(.L_x_89) ;  /* 0x0000000000309947 */ /* 0x000fea0003800000 */
[----:B------:R-:W-:Y:S01]  /*4c60*/  ISETP.NE.U32.AND P1, PT, R2, RZ, PT ;  /* 0x000000ff0200720c */ /* 0x000fe20003f25070 */
[----:B------:R-:W3:Y:S01]  /*4c70*/  LDCU.64 UR4, c[0x0][0x358] ;  /* 0x00006b00ff0477ac */ /* 0x000ee20008000a00 */
[----:B------:R-:W-:Y:S02]  /*4c80*/  IMAD.MOV.U32 R84, RZ, RZ, 0x1 ;  /* 0x00000001ff547424 */ /* 0x000fe400078e00ff */
[----:B------:R-:W-:Y:S11]  /*4c90*/  ISETP.NE.AND.EX P1, PT, R3, RZ, PT, P1 ;  /* 0x000000ff0300720c */ /* 0x000ff60003f25310 */
[----:B------:R-:W-:Y:S02]  /*4ca0*/  @!UPT UIADD3 URZ, UPT, UPT, URZ, URZ, URZ ;  /* 0x000000fffffff290 */ /* 0x000fe4000fffe0ff */
[----:B--2---:R-:W2:Y:S01]  /*4cb0*/  @P1 LDC.64 R8, c[0x0][0x888] ;  /* 0x00022200ff081b82 */ /* 0x004ea20000000a00 */
[----:B------:R-:W-:Y:S04]  /*4cc0*/  @P1 IMAD R0, R4, UR36, RZ ;  /* 0x0000002404001c24 */ /* 0x000fe8000f8e02ff */
[----:B--2---:R-:W-:Y:S04]  /*4cd0*/  @P1 IMAD.WIDE R8, R0, 0x4, R8 ;  /* 0x0000000400081825 */ /* 0x004fe800078e0208 */
[----:B------:R-:W-:Y:S01]  /*4ce0*/  HFMA2 R0, -RZ, RZ, 0, 5.9604644775390625e-08 ;  /* 0x00000001ff007431 */ /* 0x000fe200000001ff */
[----:B---3-5:R3:W5:Y:S04]  /*4cf0*/  @P1 LDG.E R41, desc[UR4][R8.64] ;  /* 0x0000000408291981 */ /* 0x028768000c1e1900 */
[----:B------:R-:W-:Y:S01]  /*4d00*/  @!P1 PRMT R84, R0, 0x7610, R84 ;  /* 0x0000761000549816 */ /* 0x000fe20000000054 */
[----:B---3--:R-:W4:Y:S06]  /*4d10*/  @!P1 LDC R41, c[0x0][0x880] ;  /* 0x00022000ff299b82 */ /* 0x008f2c0000000800 */
.L_x_89:
[----:B----45:R-:W-:Y:S01]  /*4d20*/  @!P0 FSETP.EQ.AND P1, PT, R41, RZ, PT ;  /* 0x000000ff2900820b */ /* 0x030fe20003f22000 */
[----:B------:R-:W-:Y:S01]  /*4d30*/  @!UPT UIADD3 URZ, UPT, UPT, URZ, URZ, URZ ;  /* 0x000000fffffff290 */ /* 0x000fe2000fffe0ff */
[----:B------:R-:W-:Y:S11]  /*4d40*/  @!P0 BRA `(.L_x_90) ;  /* 0x0000000000188947 */ /* 0x000ff60003800000 */
[----:B------:R-:W-:Y:S02]  /*4d50*/  LOP3.LUT P0, RZ, R84, 0xff, RZ, 0xc0, !PT ;  /* 0x000000ff54ff7812 */ /* 0x000fe4000780c0ff */
[----:B------:R-:W-:Y:S04]  /*4d60*/  ISETP.NE.U32.AND P1, PT, R2, RZ, PT ;  /* 0x000000ff0200720c */ /* 0x000fe80003f25070 */
[----:B------:R-:W-:Y:S04]  /*4d70*/  ISETP.NE.AND.EX P1, PT, R3, RZ, PT, P1 ;  /* 0x000000ff0300720c */ /* 0x000fe80003f25310 */
[----:B------:R-:W-:Y:S03]  /*4d80*/  PLOP3.LUT P1, PT, P1, PT, PT, 0x8, 0x80 ;  /* 0x000000000080781c */ /* 0x000fe60000f2e170 */
[----:B------:R-:W-:Y:S11]  /*4d90*/  @P0 FSETP.EQ.AND P1, PT, R41, RZ, PT ;  /* 0x000000ff2900020b */ /* 0x000ff60003f22000 */
[----:B------:R-:W-:Y:S02]  /*4da0*/  @!UPT UIADD3 URZ, UPT, UPT, URZ, URZ, URZ ;  /* 0x000000fffffff290 */ /* 0x000fe4000fffe0ff */
.L_x_90:
[----:B------:R-:W-:Y:S01]  /*4db0*/  ULEA UR4, UR12, UR24, 0x3 ;  /* 0x000000180c047291 */ /* 0x000fe2000f8e18ff */
[----:B--2---:R-:W-:Y:S02]  /*4dc0*/  SHF.L.U32 R9, R15, 0x1f, RZ ;  /* 0x0000001f0f097819 */ /* 0x004fe400000006ff */
[----:B------:R-:W-:Y:S04]  /*4dd0*/  ELECT P0, URZ, PT ;  /* 0x0000000000ff782f */ /* 0x000fe80003800000 */
[----:B------:R-:W-:Y:S02]  /*4de0*/  PLOP3.LUT P1, PT, P1, P0, PT, 0xf2, 0x2f ;  /* 0x00000000002f781c */ /* 0x000fe40000f21e72 */
[----:B------:R-:W2:Y:S11]  /*4df0*/  SYNCS.PHASECHK.TRANS64.TRYWAIT P2, [UR4+0x48], R9 ;  /* 0x00004809ff0075a7 */ /* 0x000eb60008041104 */
[----:B------:R-:W-:Y:S05]  /*4e00*/  @!P1 IADD3 R8, P0, PT, R16, 0x580, RZ ;  /* 0x0000058010089810 */ /* 0x000fea0007f1e0ff */
[----:B------:R-:W-:Y:S01]  /*4e10*/  @!P1 IMAD.X R6, RZ, RZ, R17, P0 ;  /* 0x000000ffff069224 */ /* 0x000fe200000e0611 */
[----:B--2---:R-:W-:Y:S07]  /*4e20*/  @!P2 BRA `(.L_x_91) ;  /* 0x0000003c001ca947 */ /* 0x004fee0003800000 */
.L_x_163:
[----:B------:R-:W3:Y:S01]  /*4e30*/  S2UR UR20, SR_CgaCtaId ;  /* 0x00000000001479c3 */ /* 0x000ee20000008800 */
[----:B------:R-:W-:Y:S01]  /*4e40*/  @!P1 R2UR UR7, R6 ;  /* 0x00000000060792ca */ /* 0x000fe200000e0000 */
[----:B------:R-:W-:Y:S01]  /*4e50*/  UIADD3 UR5, UPT, UPT, UR12, 0x1, URZ ;  /* 0x000000010c057890 */ /* 0x000fe2000fffe0ff */
[----:B------:R-:W-:Y:S01]  /*4e60*/  @!P1 R2UR UR6, R8 ;  /* 0x00000000080692ca */ /* 0x000fe200000e0000 */
[----:B------:R-:W-:Y:S01]  /*4e70*/  UIADD3 UR9, UPT, UPT, UR4, 0x30, URZ ;  /* 0x0000003004097890 */ /* 0x000fe2000fffe0ff */
[----:B------:R-:W-:Y:S01]  /*4e80*/  @!P1 IMAD.MOV.U32 R6, RZ, RZ, 0x2000 ;  /* 0x00002000ff069424 */ /* 0x000fe200078e00ff */
[----:B------:R-:W-:Y:S01]  /*4e90*/  UISETP.NE.AND UP0, UPT, UR5, 0x3, UPT ;  /* 0x000000030500788c */ /* 0x000fe2000bf05270 */
[----:B------:R-:W-:Y:S01]  /*4ea0*/  VIADD R14, R14, 0x1 ;  /* 0x000000010e0e7836 */ /* 0x000fe20000000000 */
[----:B------:R-:W-:Y:S01]  /*4eb0*/  UMOV UR22, 0x0 ;  /* 0x0000000000167882 */ /* 0x000fe20000000000 */
[----:B------:R-:W-:Y:S05]  /*4ec0*/  UMOV UR23, 0x10000000 ;  /* 0x1000000000177882 */ /* 0x000fea0000000000 */
[----:B--2---:R-:W-:Y:S01]  /*4ed0*/  IMAD.U32 R9, RZ, RZ, UR7 ;  /* 0x00000007ff097e24 */ /* 0x004fe2000f8e00ff */
[----:B------:R-:W-:Y:S01]  /*4ee0*/  USEL UR7, URZ, 0x1, UP0 ;  /* 0x00000001ff077887 */ /* 0x000fe20008000000 */
[----:B------:R-:W-:Y:S01]  /*4ef0*/  IMAD.U32 R8, RZ, RZ, UR6 ;  /* 0x00000006ff087e24 */ /* 0x000fe2000f8e00ff */
[----:B------:R-:W-:Y:S02]  /*4f00*/  USEL UR6, UR5, URZ, UP0 ;  /* 0x000000ff05067287 */ /* 0x000fe40008000000 */
[----:B------:R-:W-:Y:S01]  /*4f10*/  VOTEU.ALL UP0, P1 ;  /* 0x0000000000ff7886 */ /* 0x000fe20000800000 */
[----:B------:R-:W-:Y:S02]  /*4f20*/  @!P1 R2UR UR19, R9 ;  /* 0x00000000091392ca */ /* 0x000fe400000e0000 */
[----:B------:R-:W-:Y:S02]  /*4f30*/  @!P1 R2UR UR18, R8 ;  /* 0x00000000081292ca */ /* 0x000fe400000e0000 */
[----:B------:R-:W-:Y:S01]  /*4f40*/  @!UP0 ULEA UR5, UR12, UR24, 0xd ;  /* 0x000000180c058291 */ /* 0x000fe2000f8e68ff */
[----:B------:R-:W-:Y:S01]  /*4f50*/  LOP3.LUT R15, R15, UR7, RZ, 0x3c, !PT ;  /* 0x000000070f0f7c12 */ /* 0x000fe2000f8e3cff */
[----:B---3--:R-:W-:Y:S02]  /*4f60*/  UPRMT UR20, UR20, 0x654, UR9 ;  /* 0x0000065414147896 */ /* 0x008fe40008000009 */
[----:B------:R-:W-:Y:S01]  /*4f70*/  @!UP0 UIADD3 UR8, UPT, UPT, UR5, 0x200, URZ ;  /* 0x0000020005088890 */ /* 0x000fe2000fffe0ff */
[----:B------:R-:W-:Y:S01]  /*4f80*/  SHF.L.U32 R0, R15, 0x1f, RZ ;  /* 0x0000001f0f007819 */ /* 0x000fe200000006ff */
[----:B------:R-:W-:Y:S01]  /*4f90*/  VOTEU.ALL UP0, P1 ;  /* 0x0000000000ff7886 */ /* 0x000fe20000800000 */
[----:B------:R-:W-:Y:S01]  /*4fa0*/  UMOV UR12, UR36 ;  /* 0x00000024000c7c82 */ /* 0x000fe20008000000 */
[----:B------:R-:W-:Y:S05]  /*4fb0*/  ULEA UR5, UR6, UR24, 0x3 ;  /* 0x0000001806057291 */ /* 0x000fea000f8e18ff */
[----:B------:R2:W-:Y:S01]  /*4fc0*/  @!UP0 UTMALDG.3D [UR8], [UR18], desc[UR22] ;  /* 0x00001608120085b4 */ /* 0x0005e20008011000 */
[----:B------:R2:W-:Y:S01]  /*4fd0*/  @!P1 SYNCS.ARRIVE.TRANS64.RED.A0TR RZ, [UR4+0x30], R6 ;  /* 0x00003006ffff99a7 */ /* 0x0005e20008300404 */
[----:B------:R-:W-:Y:S02]  /*4fe0*/  SYNCS.ARRIVE.TRANS64.RED.A1T0 RZ, [UR20], RZ ;  /* 0x000000ffffff79a7 */ /* 0x000fe40008100414 */
[----:B------:R-:W3:Y:S02]  /*4ff0*/  SYNCS.PHASECHK.TRANS64.TRYWAIT P0, [UR5+0x48], R0 ;  /* 0x00004800ff0075a7 */ /* 0x000ee40008001105 */
[----:B--23--:R-:W-:Y:S05]  /*5000*/  @!P0 BRA `(.L_x_92) ;  /* 0x0000003800bc8947 */ /* 0x00cfea0003800000 */
.L_x_165:
[----:B------:R-:W3:Y:S01]  /*5010*/  S2UR UR12, SR_CgaCtaId ;  /* 0x00000000000c79c3 */ /* 0x000ee20000008800 */
[----:B------:R-:W-:Y:S01]  /*5020*/  UIADD3 UR9, UPT, UPT, UR5, 0x30, URZ ;  /* 0x0000003005097890 */ /* 0x000fe2000fffe0ff */
[----:B------:R-:W-:Y:S01]  /*5030*/  @!P1 IADD3 R6, P0, PT, R16, 0x580, RZ ;  /* 0x0000058010069810 */ /* 0x000fe20007f1e0ff */
[----:B------:R-:W-:Y:S01]  /*5040*/  UPLOP3.LUT UP3, UPT, UPT, UPT, UPT, 0x80, 0x8 ;  /* 0x000000000008789c */ /* 0x000fe20003f6f070 */
[----:B------:R-:W-:Y:S01]  /*5050*/  R2UR UR23, R86 ;  /* 0x00000000561772ca */ /* 0x000fe200000e0000 */
[----:B------:R-:W-:Y:S01]  /*5060*/  UMOV UR20, 0x0 ;  /* 0x0000000000147882 */ /* 0x000fe20000000000 */
[----:B------:R-:W-:Y:S01]  /*5070*/  @!P1 R2UR UR7, R6 ;  /* 0x00000000060792ca */ /* 0x000fe200000e0000 */
[----:B--2---:R-:W-:Y:S01]  /*5080*/  @!P1 IMAD.X R0, RZ, RZ, R17, P0 ;  /* 0x000000ffff009224 */ /* 0x004fe200000e0611 */
[----:B------:R-:W-:Y:S01]  /*5090*/  UMOV UR21, 0x10000000 ;  /* 0x1000000000157882 */ /* 0x000fe20000000000 */
[----:B------:R-:W-:Y:S01]  /*50a0*/  VOTEU.ALL UP0, P1 ;  /* 0x0000000000ff7886 */ /* 0x000fe20000800000 */
[----:B------:R-:W-:Y:S02]  /*50b0*/  R2UR UR22, R87 ;  /* 0x00000000571672ca */ /* 0x000fe400000e0000 */
[----:B------:R-:W-:Y:S02]  /*50c0*/  @!P1 R2UR UR4, R0 ;  /* 0x00000000000492ca */ /* 0x000fe400000e0000 */
[----:B------:R-:W-:Y:S01]  /*50d0*/  @!UP0 UIADD3 UR10, UPT, UPT, UR10, 0x20, URZ ;  /* 0x000000200a0a8890 */ /* 0x000fe2000fffe0ff */
[C---:B------:R-:W-:Y:S02]  /*50e0*/  ISETP.NE.AND P0, PT, R14.reuse, 0x2, PT ;  /* 0x000000020e00780c */ /* 0x040fe40003f05270 */
[----:B------:R-:W-:Y:S02]  /*50f0*/  UIADD3 UR32, UPT, UPT, UR13, UR23, URZ ;  /* 0x000000170d207290 */ /* 0x000fe4000fffe0ff */
[----:B------:R-:W-:Y:S01]  /*5100*/  IMAD.U32 R8, RZ, RZ, UR7 ;  /* 0x00000007ff087e24 */ /* 0x000fe2000f8e00ff */
[----:B------:R-:W-:Y:S02]  /*5110*/  SEL R0, RZ, 0x1, P0 ;  /* 0x00000001ff007807 */ /* 0x000fe40000000000 */
[----:B------:R-:W-:Y:S01]  /*5120*/  SEL R14, R14, RZ, P0 ;  /* 0x000000ff0e0e7207 */ /* 0x000fe20000000000 */
[----:B------:R-:W-:Y:S01]  /*5130*/  UIADD3 UR25, UPT, UPT, UR14, UR22, URZ ;  /* 0x000000160e197290 */ /* 0x000fe2000fffe0ff */
[----:B------:R-:W-:Y:S01]  /*5140*/  @!P1 R2UR UR18, R8 ;  /* 0x00000000081292ca */ /* 0x000fe200000e0000 */
[----:B------:R-:W-:Y:S01]  /*5150*/  IMAD.U32 R9, RZ, RZ, UR4 ;  /* 0x00000004ff097e24 */ /* 0x000fe2000f8e00ff */
[----:B------:R-:W-:Y:S01]  /*5160*/  @!UP0 ULEA UR4, UR6, UR24, 0xd ;  /* 0x0000001806048291 */ /* 0x000fe2000f8e68ff */
[----:B------:R-:W-:Y:S03]  /*5170*/  LOP3.LUT R13, R13, R0, RZ, 0x3c, !PT ;  /* 0x000000000d0d7212 */ /* 0x000fe600078e3cff */
[----:B------:R-:W-:Y:S01]  /*5180*/  @!P1 R2UR UR19, R9 ;  /* 0x00000000091392ca */ /* 0x000fe200000e0000 */
[----:B------:R-:W-:Y:S02]  /*5190*/  @!UP0 UIADD3 UR8, UPT, UPT, UR4, 0x200, URZ ;  /* 0x0000020004088890 */ /* 0x000fe4000fffe0ff */
[----:B---3--:R-:W-:Y:S01]  /*51a0*/  UPRMT UR4, UR12, 0x654, UR9 ;  /* 0x000006540c047896 */ /* 0x008fe20008000009 */
[----:B------:R-:W-:Y:S02]  /*51b0*/  VOTEU.ALL UP0, P1 ;  /* 0x0000000000ff7886 */ /* 0x000fe40000800000 */
[----:B------:R-:W-:Y:S01]  /*51c0*/  UMOV UR12, UR36 ;  /* 0x00000024000c7c82 */ /* 0x000fe20008000000 */
[----:B------:R-:W-:Y:S06]  /*51d0*/  UMOV UR36, UR26 ;  /* 0x0000001a00247c82 */ /* 0x000fec0008000000 */
[----:B------:R2:W-:Y:S01]  /*51e0*/  @!UP0 UTMALDG.3D [UR8], [UR18], desc[UR20] ;  /* 0x00001408120085b4 */ /* 0x0005e20008011000 */
[----:B------:R4:W-:Y:S01]  /*51f0*/  @!P1 SYNCS.ARRIVE.TRANS64.RED.A0TR RZ, [UR5+0x30], R7 ;  /* 0x00003007ffff99a7 */ /* 0x0009e20008300405 */
[----:B------:R-:W-:Y:S01]  /*5200*/  SYNCS.ARRIVE.TRANS64.RED.A1T0 RZ, [UR4], RZ ;  /* 0x000000ffffff79a7 */ /* 0x000fe20008100404 */
[----:B------:R-:W-:Y:S04]  /*5210*/  UIADD3 UR4, UPT, UPT, UR6, 0x1, URZ ;  /* 0x0000000106047890 */ /* 0x000fe8000fffe0ff */
[----:B------:R-:W-:Y:S04]  /*5220*/  UISETP.NE.AND UP0, UPT, UR4, 0x3, UPT ;  /* 0x000000030400788c */ /* 0x000fe8000bf05270 */
[----:B------:R-:W-:Y:S06]  /*5230*/  USEL UR5, URZ, 0x1, UP0 ;  /* 0x00000001ff057887 */ /* 0x000fec0008000000 */
[----:B------:R-:W-:Y:S01]  /*5240*/  LOP3.LUT R15, R15, UR5, RZ, 0x3c, !PT ;  /* 0x000000050f0f7c12 */ /* 0x000fe2000f8e3cff */
[----:B--2---:R-:W-:Y:S01]  /*5250*/  USEL UR12, UR4, URZ, UP0 ;  /* 0x000000ff040c7287 */ /* 0x004fe20008000000 */
[----:B------:R-:W-:Y:S11]  /*5260*/  BRA.U UP1, `(.L_x_93) ;  /* 0xfffffff101e87547 */ /* 0x000ff6000b83ffff */
[----:B------:R-:W-:Y:S01]  /*5270*/  UIADD3 UR24, UPT, UPT, UR24, 0x48, URZ ;  /* 0x0000004818187890 */ /* 0x000fe2000fffe0ff */
[----:B------:R-:W-:-:S03]  /*5280*/  SHF.L.U32 R3, R15, 0x1f, RZ ;  /* 0x0000001f0f037819 */ /* 0x000fc600000006ff */
[----:B------:R-:W-:-:S09]  /*5290*/  ULEA UR4, UR12, UR24, 0x3 ;  /* 0x000000180c047291 */ /* 0x000fd2000f8e18ff */
[----:B------:R-:W2:Y:S02]  /*52a0*/  SYNCS.PHASECHK.TRANS64.TRYWAIT P0, [UR4], R3 ;  /* 0x00000003ff0075a7 */ /* 0x000ea40008001104 */
[----:B--2---:R-:W-:Y:S05]  /*52b0*/  @!P0 BRA `(.L_x_94) ;  /* 0x0000003800288947 */ /* 0x004fea0003800000 */
.L_x_167:
[----:B------:R-:W-:-:S04]  /*52c0*/  UIADD3 UR4, UPT, UPT, UR12, 0x1, URZ ;  /* 0x000000010c047890 */ /* 0x000fc8000fffe0ff */
[----:B------:R-:W-:-:S04]  /*52d0*/  UISETP.NE.AND UP0, UPT, UR4, 0x3, UPT ;  /* 0x000000030400788c */ /* 0x000fc8000bf05270 */
[----:B------:R-:W-:Y:S02]  /*52e0*/  USEL UR6, URZ, 0x1, UP0 ;  /* 0x00000001ff067887 */ /* 0x000fe40008000000 */
[----:B------:R-:W-:-:S04]  /*52f0*/  USEL UR4, UR4, URZ, UP0 ;  /* 0x000000ff04047287 */ /* 0x000fc80008000000 */
[----:B------:R-:W-:Y:S01]  /*5300*/  ULEA UR5, UR4, UR24, 0x3 ;  /* 0x0000001804057291 */ /* 0x000fe2000f8e18ff */
[----:B------:R-:W-:-:S04]  /*5310*/  LOP3.LUT R15, R15, UR6, RZ, 0x3c, !PT ;  /* 0x000000060f0f7c12 */ /* 0x000fc8000f8e3cff */
[----:B--2---:R-:W-:-:S04]  /*5320*/  SHF.L.U32 R3, R15, 0x1f, RZ ;  /* 0x0000001f0f037819 */ /* 0x004fc800000006ff */
[----:B------:R-:W2:Y:S02]  /*5330*/  SYNCS.PHASECHK.TRANS64.TRYWAIT P0, [UR5], R3 ;  /* 0x00000003ff0075a7 */ /* 0x000ea40008001105 */
[----:B--2---:R-:W-:Y:S05]  /*5340*/  @!P0 BRA `(.L_x_95) ;  /* 0x00000038001c8947 */ /* 0x004fea0003800000 */
.L_x_169:
[----:B------:R-:W-:-:S04]  /*5350*/  UIADD3 UR4, UPT, UPT, UR4, 0x1, URZ ;  /* 0x0000000104047890 */ /* 0x000fc8000fffe0ff */
[----:B------:R-:W-:-:S04]  /*5360*/  UISETP.NE.AND UP0, UPT, UR4, 0x3, UPT ;  /* 0x000000030400788c */ /* 0x000fc8000bf05270 */
[----:B------:R-:W-:Y:S02]  /*5370*/  USEL UR5, URZ, 0x1, UP0 ;  /* 0x00000001ff057887 */ /* 0x000fe40008000000 */
[----:B------:R-:W-:-:S04]  /*5380*/  USEL UR4, UR4, URZ, UP0 ;  /* 0x000000ff04047287 */ /* 0x000fc80008000000 */
[----:B------:R-:W-:Y:S01]  /*5390*/  ULEA UR4, UR4, UR24, 0x3 ;  /* 0x0000001804047291 */ /* 0x000fe2000f8e18ff */
[----:B--2---:R-:W-:-:S04]  /*53a0*/  LOP3.LUT R3, R15, UR5, RZ, 0x3c, !PT ;  /* 0x000000050f037c12 */ /* 0x004fc8000f8e3cff */
[----:B------:R-:W-:Y:S01]  /*53b0*/  SHF.L.U32 R3, R3, 0x1f, RZ ;  /* 0x0000001f03037819 */ /* 0x000fe200000006ff */
[----:B------:R-:W-:-:S07]  /*53c0*/  IMAD.U32 R0, RZ, RZ, UR4 ;  /* 0x00000004ff007e24 */ /* 0x000fce000f8e00ff */
.L_x_96:
[----:B--2---:R2:W3:Y:S02]  /*53d0*/  SYNCS.PHASECHK.TRANS64.TRYWAIT P0, [R0+URZ], R3 ;  /* 0x00000003000075a7 */ /* 0x0044e400080011ff */
[----:B---3--:R-:W-:Y:S05]  /*53e0*/  @!P0 NANOSLEEP.SYNCS 0x989680 ;  /* 0x009896800000895d */ /* 0x008fea0003900000 */
[----:B------:R-:W3:Y:S02]  /*53f0*/  @!P0 SYNCS.PHASECHK.TRANS64 P0, [R0+URZ], R3 ;  /* 0x00000003000085a7 */ /* 0x000ee400080010ff */
[----:B-1-3--:R-:W-:Y:S05]  /*5400*/  @P0 EXIT ;  /* 0x000000000000094d */ /* 0x00afea0003800000 */
[----:B------:R-:W-:Y:S05]  /*5410*/  BRA `(.L_x_96) ;  /* 0xfffffffc00ec7947 */ /* 0x000fea000383ffff */
.L_x_84:
[----:B------:R-:W-:-:S06]  /*5420*/  UISETP.GE.AND UP0, UPT, UR13, 0x4, UPT ;  /* 0x000000040d00788c */ /* 0x000fcc000bf06270 */
[----:B------:R-:W-:-:S13]  /*5430*/  PLOP3.LUT P0, PT, PT, PT, UP0, 0x80, 0x8 ;  /* 0x000000000008781c */ /* 0x000fda0003f0f008 */
[----:B------:R-:W-:Y:S05]  /*5440*/  @!P0 EXIT ;  /* 0x000000000000894d */ /* 0x000fea0003800000 */
[----:B------:R-:W1:Y:S08]  /*5450*/  S2UR UR4, SR_CgaCtaId ;  /* 0x00000000000479c3 */ /* 0x000e700000008800 */
[----:B------:R-:W-:Y:S01]  /*5460*/  BAR.SYNC.DEFER_BLOCKING 0x6, 0xa0 ;  /* 0x0182800000007b1d */ /* 0x000fe20000010000 */
[C---:B------:R-:W-:Y:S01]  /*5470*/  IMAD.SHL.U32 R2, R92.reuse, 0x20, RZ ;  /* 0x000000205c027824 */ /* 0x040fe200078e00ff */
[C---:B------:R-:W-:Y:S01]  /*5480*/  LOP3.LUT R93, R92.reuse, 0x2, RZ, 0xc0, !PT ;  /* 0x000000025c5d7812 */ /* 0x040fe200078ec0ff */
[C---:B------:R-:W-:Y:S01]  /*5490*/  IMAD.SHL.U32 R97, R92.reuse, 0x4, RZ ;  /* 0x000000045c617824 */ /* 0x040fe200078e00ff */
[C---:B------:R-:W-:Y:S01]  /*54a0*/  LOP3.LUT R98, R92.reuse, 0x60, RZ, 0xc0, !PT ;  /* 0x000000605c627812 */ /* 0x040fe200078ec0ff */
[----:B------:R-:W-:Y:S01]  /*54b0*/  IMAD.U32 R37, R92, 0x10000, RZ ;  /* 0x000100005c257824 */ /* 0x000fe200078e00ff */
[----:B------:R-:W-:-:S02]  /*54c0*/  UMOV UR47, 0x400 ;  /* 0x00000400002f7882 */ /* 0x000fc40000000000 */
[----:B------:R-:W2:Y:S01]  /*54d0*/  LDC.64 R78, c[0x0][0x8b0] ;  /* 0x00022c00ff4e7b82 */ /* 0x000ea20000000a00 */
[----:B------:R-:W-:Y:S01]  /*54e0*/  LOP3.LUT R4, R2, 0xc0, RZ, 0xc0, !PT ;  /* 0x000000c002047812 */ /* 0x000fe200078ec0ff */
[----:B------:R-:W-:Y:S01]  /*54f0*/  HFMA2 R36, -RZ, RZ, 0, 0 ;  /* 0x00000000ff247431 */ /* 0x000fe200000001ff */
[----:B------:R-:W-:Y:S02]  /*5500*/  LOP3.LUT R92, R92, 0x4, RZ, 0xc0, !PT ;  /* 0x000000045c5c7812 */ /* 0x000fe400078ec0ff */
[----:B------:R-:W-:Y:S02]  /*5510*/  CS2R R94, SRZ ;  /* 0x00000000005e7805 */ /* 0x000fe4000001ff00 */
[----:B------:R-:W-:Y:S01]  /*5520*/  LOP3.LUT R97, R4, 0x18, R97, 0xf8, !PT ;  /* 0x0000001804617812 */ /* 0x000fe200078ef861 */
[----:B------:R-:W-:Y:S01]  /*5530*/  IMAD.MOV.U32 R91, RZ, RZ, RZ ;  /* 0x000000ffff5b7224 */ /* 0x000fe200078e00ff */
[----:B------:R-:W-:Y:S01]  /*5540*/  LOP3.LUT R37, R37, 0x600000, RZ, 0xc0, !PT ;  /* 0x0060000025257812 */ /* 0x000fe200078ec0ff */
[----:B------:R-:W3:Y:S01]  /*5550*/  LDC.64 R76, c[0x0][0x8a8] ;  /* 0x00022a00ff4c7b82 */ /* 0x000ee20000000a00 */
[C---:B------:R-:W-:Y:S01]  /*5560*/  IADD3 R96, PT, PT, -R92.reuse, 0x2, RZ ;  /* 0x000000025c607810 */ /* 0x040fe20007ffe1ff */
[----:B------:R-:W-:Y:S01]  /*5570*/  IMAD.MOV R93, RZ, RZ, -R93 ;  /* 0x000000ffff5d7224 */ /* 0x000fe200078e0a5d */
[----:B------:R-:W-:Y:S01]  /*5580*/  LOP3.LUT R97, R97, 0xf20, R2, 0xf8, !PT ;  /* 0x00000f2061617812 */ /* 0x000fe200078ef802 */
[----:B------:R-:W4:Y:S01]  /*5590*/  LDCU UR62, c[0x0][0x370] ;  /* 0x00006e00ff3e77ac */ /* 0x000f220008000800 */
[----:B------:R-:W-:Y:S01]  /*55a0*/  IADD3 R92, PT, PT, -R92, RZ, RZ ;  /* 0x000000ff5c5c7210 */ /* 0x000fe20007ffe1ff */
[----:B------:R-:W-:Y:S01]  /*55b0*/  IMAD.SHL.U32 R96, R96, 0x10, RZ ;  /* 0x0000001060607824 */ /* 0x000fe200078e00ff */
[----:B-1----:R-:W-:Y:S01]  /*55c0*/  ULEA UR47, UR4, UR47, 0x18 ;  /* 0x0000002f042f7291 */ /* 0x002fe2000f8ec0ff */
[----:B------:R-:W1:Y:S01]  /*55d0*/  LDCU.64 UR4, c[0x0][0x890] ;  /* 0x00011200ff0477ac */ /* 0x000e620008000a00 */
[----:B------:R-:W-:Y:S01]  /*55e0*/  UMOV UR54, 0x1 ;  /* 0x0000000100367882 */ /* 0x000fe20000000000 */
[----:B------:R-:W-:Y:S01]  /*55f0*/  UMOV UR46, URZ ;  /* 0x000000ff002e7c82 */ /* 0x000fe20008000000 */
[----:B------:R-:W2:Y:S05]  /*5600*/  LDCU UR41, c[0x0][0xb0c] ;  /* 0x00016180ff2977ac */ /* 0x000eaa0008000800 */
[----:B------:R-:W4:Y:S01]  /*5610*/  LDS R0, [UR47+0x120] ;  /* 0x0001202fff007984 */ /* 0x000f220008000800 */
[----:B------:R-:W2:Y:S01]  /*5620*/  LDCU UR39, c[0x0][0xb30] ;  /* 0x00016600ff2777ac */ /* 0x000ea20008000800 */
[----:B------:R-:W2:Y:S01]  /*5630*/  LDCU.64 UR60, c[0x0][0x888] ;  /* 0x00011100ff3c77ac */ /* 0x000ea20008000a00 */
[----:B-1----:R-:W-:Y:S01]  /*5640*/  IMAD.U32 R100, RZ, RZ, UR4 ;  /* 0x00000004ff647e24 */ /* 0x002fe2000f8e00ff */
[----:B------:R-:W-:Y:S01]  /*5650*/  UIADD3 UR4, UPT, UPT, UR47, 0x200, URZ ;  /* 0x000002002f047890 */ /* 0x000fe2000fffe0ff */
[----:B------:R-:W-:Y:S01]  /*5660*/  IMAD.U32 R99, RZ, RZ, UR5 ;  /* 0x00000005ff637e24 */ /* 0x000fe2000f8e00ff */
[----:B------:R-:W1:Y:S04]  /*5670*/  LDCU.64 UR42, c[0x0][0xb28] ;  /* 0x00016500ff2a77ac */ /* 0x000e680008000a00 */
[----:B------:R-:W-:Y:S01]  /*5680*/  LEA R97, R97, UR4, 0x1 ;  /* 0x0000000461617c11 */ /* 0x000fe2000f8e08ff */
[----:B------:R-:W1:Y:S01]  /*5690*/  LDCU.128 UR56, c[0x0][0xb10] ;  /* 0x00016200ff3877ac */ /* 0x000e620008000c00 */
[----:B------:R-:W1:Y:S01]  /*56a0*/  LDCU UR55, c[0x0][0x374] ;  /* 0x00006e80ff3777ac */ /* 0x000e620008000800 */
[----:B------:R-:W-:Y:S01]  /*56b0*/  UMOV UR53, URZ ;  /* 0x000000ff00357c82 */ /* 0x000fe20008000000 */
[----:B------:R-:W-:Y:S01]  /*56c0*/  UMOV UR52, URZ ;  /* 0x000000ff00347c82 */ /* 0x000fe20008000000 */
[----:B----4-:R-:W-:-:S02]  /*56d0*/  IMAD.IADD R37, R0, 0x1, R37 ;  /* 0x0000000100257824 */ /* 0x010fc400078e0225 */
[----:B-123--:R-:W-:-:S07]  /*56e0*/  IMAD.U32 R0, RZ, RZ, UR4 ;  /* 0x00000004ff007e24 */ /* 0x00efce000f8e00ff */
.L_x_127:
[C---:B------:R-:W-:Y:S02]  /*56f0*/  LEA R3, R91.reuse, UR47, 0x3 ;  /* 0x0000002f5b037c11 */ /* 0x040fe4000f8e18ff */
[----:B------:R-:W-:Y:S02]  /*5700*/  SHF.L.U32 R0, R94, 0x1f, RZ ;  /* 0x0000001f5e007819 */ /* 0x000fe400000006ff */
[----:B------:R-:W-:Y:S02]  /*5710*/  LEA R5, R91, UR47, 0x4 ;  /* 0x0000002f5b057c11 */ /* 0x000fe4000f8e20ff */
[----:B-1----:R-:W1:Y:S02]  /*5720*/  SYNCS.PHASECHK.TRANS64.TRYWAIT P0, [R3+URZ+0x70], R0 ;  /* 0x00007000030075a7 */ /* 0x002e6400080011ff */
[----:B-1----:R-:W-:Y:S05]  /*5730*/  @!P0 BRA `(.L_x_97) ;  /* 0x0000003400388947 */ /* 0x002fea0003800000 */
.L_x_170:
        /* <DEDUP_REMOVED lines=8> */
[----:B--2---:R-:W-:Y:S11]  /*57c0*/  LOP3.LUT P0, RZ, R6, 0x1, RZ, 0xc0, !PT ;  /* 0x0000000106ff7812 */ /* 0x004ff6000780c0ff */
[----:B------:R-:W-:Y:S02]  /*57d0*/  @!UPT UIADD3 URZ, UPT, UPT, URZ, URZ, URZ ;  /* 0x000000fffffff290 */ /* 0x000fe4000fffe0ff */
[----:B---3--:R-:W-:Y:S01]  /*57e0*/  VOTEU.ANY UP1, P0 ;  /* 0x0000000000ff7886 */ /* 0x008fe20000020100 */
[----:B------:R-:W-:Y:S01]  /*57f0*/  PLOP3.LUT P0, PT, PT, PT, UP1, 0x80, 0x8 ;  /* 0x000000000008781c */ /* 0x000fe20003f0f018 */
[----:B------:R-:W-:Y:S06]  /*5800*/  UP2UR UR4, UPR, URZ, 0x2 ;  /* 0x00000002ff047883 */ /* 0x000fec0008000000 */
[----:B------:R-:W-:Y:S06]  /*5810*/  IMAD.U32 R101, RZ, RZ, UR4 ;  /* 0x00000004ff657e24 */ /* 0x000fec000f8e00ff */
[----:B-1----:R-:W-:Y:S02]  /*5820*/  @P0 SHF.R.U32.HI R0, RZ, 0x10, R5 ;  /* 0x00000010ff000819 */ /* 0x002fe40000011605 */
        /* <DEDUP_REMOVED lines=12> */
[----:B------:R-:W2:Y:S01]  /*58f0*/  LDCU UR12, c[0x0][0xb20] ;  /* 0x00016400ff0c77ac */ /* 0x000ea20008000800 */
[----:B------:R-:W-:Y:S02]  /*5900*/  UIMAD.WIDE.U32 UR4, UR55, UR59, URZ ;  /* 0x0000003b370472a5 */ /* 0x000fe4000f8e00ff */
[----:B------:R-:W-:Y:S02]  /*5910*/  UIMAD.WIDE.U32 UR6, UR62, UR56, URZ ;  /* 0x000000383e0672a5 */ /* 0x000fe4000f8e00ff */
[----:B------:R-:W-:Y:S02]  /*5920*/  UISETP.NE.AND UP0, UPT, UR58, 0x1, UPT ;  /* 0x000000013a00788c */ /* 0x000fe4000bf05270 */
[----:B------:R-:W-:Y:S02]  /*5930*/  UIMAD.WIDE.U32 UR8, UR37, UR59, URZ ;  /* 0x0000003b250872a5 */ /* 0x000fe4000f8e00ff */
[----:B------:R-:W-:Y:S02]  /*5940*/  UIMAD.WIDE.U32 UR10, UR38, UR56, URZ ;  /* 0x00000038260a72a5 */ /* 0x000fe4000f8e00ff */
[----:B------:R-:W-:Y:S02]  /*5950*/  UISETP.NE.AND UP1, UPT, UR41, 0x1, UPT ;  /* 0x000000012900788c */ /* 0x000fe4000bf25270 */
[----:B------:R-:W-:Y:S01]  /*5960*/  UISETP.NE.AND UP2, UPT, UR40, 0x1, UPT ;  /* 0x000000012800788c */ /* 0x000fe2000bf45270 */
[----:B------:R-:W-:Y:S02]  /*5970*/  UMOV UR4, UR5 ;  /* 0x0000000500047c82 */ /* 0x000fe40008000000 */
[----:B--2---:R-:W-:Y:S03]  /*5980*/  USHF.R.U32.HI UR5, URZ, UR12, UR4 ;  /* 0x0000000cff057299 */ /* 0x004fe60008011604 */
[----:B------:R-:W-:Y:S02]  /*5990*/  UMOV UR4, UR7 ;  /* 0x0000000700047c82 */ /* 0x000fe40008000000 */
[----:B------:R-:W-:Y:S02]  /*59a0*/  USHF.R.U32.HI UR7, URZ, UR57, UR4 ;  /* 0x00000039ff077299 */ /* 0x000fe40008011604 */
[----:B------:R-:W-:Y:S02]  /*59b0*/  USEL UR4, UR55, UR5, !UP0 ;  /* 0x0000000537047287 */ /* 0x000fe4000c000000 */
[----:B------:R-:W-:Y:S01]  /*59c0*/  USEL UR7, UR62, UR7, !UP1 ;  /* 0x000000073e077287 */ /* 0x000fe2000c800000 */
[----:B------:R-:W-:Y:S01]  /*59d0*/  UMOV UR5, UR9 ;  /* 0x0000000900057c82 */ /* 0x000fe20008000000 */
[----:B------:R-:W-:Y:S02]  /*59e0*/  UIMAD.WIDE.U32 UR8, UR4, UR42, URZ ;  /* 0x0000002a040872a5 */ /* 0x000fe4000f8e00ff */
[----:B------:R-:W-:Y:S03]  /*59f0*/  USHF.R.U32.HI UR6, URZ, UR12, UR5 ;  /* 0x0000000cff067299 */ /* 0x000fe60008011605 */
[----:B------:R-:W-:Y:S01]  /*5a00*/  UMOV UR5, UR11 ;  /* 0x0000000b00057c82 */ /* 0x000fe20008000000 */
[----:B------:R-:W-:Y:S02]  /*5a10*/  UIMAD.WIDE.U32 UR10, UR7, UR42, URZ ;  /* 0x0000002a070a72a5 */ /* 0x000fe4000f8e00ff */
[----:B------:R-:W-:Y:S02]  /*5a20*/  USHF.R.U32.HI UR12, URZ, UR57, UR5 ;  /* 0x00000039ff0c7299 */ /* 0x000fe40008011605 */
[----:B------:R-:W-:Y:S01]  /*5a30*/  USEL UR6, UR37, UR6, !UP0 ;  /* 0x0000000625067287 */ /* 0x000fe2000c000000 */
[----:B------:R-:W-:Y:S02]  /*5a40*/  UMOV UR5, UR9 ;  /* 0x0000000900057c82 */ /* 0x000fe40008000000 */
[----:B------:R-:W-:Y:S01]  /*5a50*/  UMOV UR10, UR11 ;  /* 0x0000000b000a7c82 */ /* 0x000fe20008000000 */
[----:B------:R-:W-:Y:S02]  /*5a60*/  @UP2 USHF.R.U32.HI UR4, URZ, UR43, UR5 ;  /* 0x0000002bff042299 */ /* 0x000fe40008011605 */
[----:B------:R-:W-:Y:S02]  /*5a70*/  @UP2 USHF.R.U32.HI UR7, URZ, UR43, UR10 ;  /* 0x0000002bff072299 */ /* 0x000fe4000801160a */
[----:B------:R-:W-:Y:S02]  /*5a80*/  UIMAD UR4, UR40, UR4, URZ ;  /* 0x00000004280472a4 */ /* 0x000fe4000f8e02ff */
[----:B------:R-:W-:Y:S02]  /*5a90*/  UIMAD.WIDE.U32 UR10, UR6, UR42, URZ ;  /* 0x0000002a060a72a5 */ /* 0x000fe4000f8e00ff */
[----:B------:R-:W-:Y:S02]  /*5aa0*/  USEL UR5, UR38, UR12, !UP1 ;  /* 0x0000000c26057287 */ /* 0x000fe4000c800000 */
[----:B------:R-:W-:Y:S02]  /*5ab0*/  UIMAD UR8, UR40, UR7, URZ ;  /* 0x00000007280872a4 */ /* 0x000fe4000f8e02ff */
[----:B------:R-:W-:Y:S03]  /*5ac0*/  UISETP.GE.AND UP0, UPT, UR6, UR4, UPT ;  /* 0x000000040600728c */ /* 0x000fe6000bf06270 */
[----:B------:R-:W-:Y:S01]  /*5ad0*/  UMOV UR4, UR11 ;  /* 0x0000000b00047c82 */ /* 0x000fe20008000000 */
[----:B------:R-:W-:Y:S02]  /*5ae0*/  UISETP.GE.OR UP0, UPT, UR5, UR8, UP0 ;  /* 0x000000080500728c */ /* 0x000fe40008706670 */
[----:B------:R-:W-:Y:S02]  /*5af0*/  USHF.R.U32.HI UR4, URZ, UR43, UR4 ;  /* 0x0000002bff047299 */ /* 0x000fe40008011604 */
[----:B------:R-:W-:Y:S02]  /*5b00*/  UIMAD.WIDE.U32 UR8, UR5, UR42, URZ ;  /* 0x0000002a050872a5 */ /* 0x000fe4000f8e00ff */
[----:B------:R-:W-:Y:S02]  /*5b10*/  USEL UR11, UR6, UR4, !UP2 ;  /* 0x00000004060b7287 */ /* 0x000fe4000d000000 */
[----:B------:R-:W-:Y:S02]  /*5b20*/  UIADD3 UR8, UPT, UPT, -UR5, URZ, URZ ;  /* 0x000000ff05087290 */ /* 0x000fe4000fffe1ff */
[----:B------:R-:W-:Y:S01]  /*5b30*/  UIADD3 UR10, UPT, UPT, -UR11, URZ, URZ ;  /* 0x000000ff0b0a7290 */ /* 0x000fe2000fffe1ff */
[----:B------:R-:W-:Y:S01]  /*5b40*/  @!UP0 UMOV UR4, UR9 ;  /* 0x0000000900048c82 */ /* 0x000fe20008000000 */
[----:B------:R-:W-:Y:S02]  /*5b50*/  UIADD3 UR9, UPT, UPT, -UR6, URZ, URZ ;  /* 0x000000ff06097290 */ /* 0x000fe4000fffe1ff */
[----:B------:R-:W-:Y:S02]  /*5b60*/  @!UP0 USHF.R.U32.HI UR4, URZ, UR43, UR4 ;  /* 0x0000002bff048299 */ /* 0x000fe40008011604 */
[----:B------:R-:W-:Y:S02]  /*5b70*/  UIMAD UR10, UR40, UR10, UR6 ;  /* 0x0000000a280a72a4 */ /* 0x000fe4000f8e0206 */
[----:B------:R-:W-:Y:S04]  /*5b80*/  @!UP0 USEL UR4, UR5, UR4, !UP2 ;  /* 0x0000000405048287 */ /* 0x000fe8000d000000 */
[----:B------:R-:W-:Y:S02]  /*5b90*/  @!UP0 UIMAD UR10, UR7, UR10, UR4 ;  /* 0x0000000a070a82a4 */ /* 0x000fe4000f8e0204 */
[----:B------:R-:W-:Y:S02]  /*5ba0*/  @!UP0 UIADD3 UR11, UPT, UPT, UR11, -UR4, URZ ;  /* 0x800000040b0b8290 */ /* 0x000fe4000fffe0ff */
[----:B------:R-:W-:Y:S02]  /*5bb0*/  UIMAD UR7, UR41, UR8, UR38 ;  /* 0x00000008290772a4 */ /* 0x000fe4000f8e0226 */
[----:B------:R-:W-:Y:S02]  /*5bc0*/  @!UP0 UIMAD UR6, UR11, UR40, UR5 ;  /* 0x000000280b0682a4 */ /* 0x000fe4000f8e0205 */
[----:B------:R-:W-:Y:S01]  /*5bd0*/  UIMAD UR4, UR58, UR9, UR37 ;  /* 0x000000093a0472a4 */ /* 0x000fe2000f8e0225 */
[----:B------:R-:W-:Y:S02]  /*5be0*/  @!UP0 UMOV UR5, UR10 ;  /* 0x0000000a00058c82 */ /* 0x000fe40008000000 */
[----:B------:R-:W-:Y:S02]  /*5bf0*/  UIMAD UR38, UR5, UR41, UR7 ;  /* 0x00000029052672a4 */ /* 0x000fe4000f8e0207 */
[----:B------:R-:W-:Y:S11]  /*5c00*/  UIMAD UR37, UR6, UR58, UR4 ;  /* 0x0000003a062572a4 */ /* 0x000ff6000f8e0204 */
[----:B------:R-:W-:Y:S01]  /*5c10*/  @!UPT UIADD3 URZ, UPT, UPT, URZ, URZ, URZ ;  /* 0x000000fffffff290 */ /* 0x000fe2000fffe0ff */
.L_x_98:
[----:B------:R-:W-:Y:S01]  /*5c20*/  UISETP.NE.AND UP0, UPT, UR39, 0x1, UPT ;  /* 0x000000012700788c */ /* 0x000fe2000bf05270 */
[----:B------:R-:W-:Y:S01]  /*5c30*/  IADD3 R91, PT, PT, R91, 0x1, RZ ;  /* 0x000000015b5b7810 */ /* 0x000fe20007ffe0ff */
[----:B------:R-:W-:Y:S02]  /*5c40*/  UIADD3 UR11, UPT, UPT, UR47, 0x200, URZ ;  /* 0x000002002f0b7890 */ /* 0x000fe4000fffe0ff */
[----:B------:R-:W-:Y:S02]  /*5c50*/  USHF.L.U32 UR50, UR25, 0x7, URZ ;  /* 0x0000000719327899 */ /* 0x000fe400080006ff */
[----:B------:R-:W-:Y:S05]  /*5c60*/  USHF.L.U32 UR49, UR32, 0x6, URZ ;  /* 0x0000000620317899 */ /* 0x000fea00080006ff */
[----:B------:R-:W2:Y:S01]  /*5c70*/  @!UP0 LDCU.128 UR12, c[0x0][0xb10] ;  /* 0x00016200ff0c87ac */ /* 0x000ea20008000c00 */
[----:B------:R-:W3:Y:S01]  /*5c80*/  @!UP0 LDCU UR5, c[0x0][0xb0c] ;  /* 0x00016180ff0587ac */ /* 0x000ee20008000800 */
[----:B------:R-:W4:Y:S01]  /*5c90*/  @!UP0 LDCU UR10, c[0x0][0xb20] ;  /* 0x00016400ff0a87ac */ /* 0x000f220008000800 */
[----:B--2---:R-:W-:Y:S02]  /*5ca0*/  UIMAD.WIDE.U32 UR8, UR38, UR12, URZ ;  /* 0x0000000c260872a5 */ /* 0x004fe4000f8e00ff */
[----:B------:R-:W-:Y:S02]  /*5cb0*/  UIMAD.WIDE.U32 UR6, UR37, UR15, URZ ;  /* 0x0000000f250672a5 */ /* 0x000fe4000f8e00ff */
[----:B------:R-:W-:Y:S03]  /*5cc0*/  @!UP0 UISETP.NE.AND UP1, UPT, UR14, 0x1, UPT ;  /* 0x000000010e00888c */ /* 0x000fe6000bf25270 */
[----:B------:R-:W-:Y:S01]  /*5cd0*/  @!UP0 UMOV UR4, UR9 ;  /* 0x0000000900048c82 */ /* 0x000fe20008000000 */
[----:B---3--:R-:W-:Y:S02]  /*5ce0*/  @!UP0 UISETP.NE.AND UP2, UPT, UR5, 0x1, UPT ;  /* 0x000000010500888c */ /* 0x008fe4000bf45270 */
[----:B------:R-:W-:Y:S01]  /*5cf0*/  @!UP0 USHF.R.U32.HI UR4, URZ, UR13, UR4 ;  /* 0x0000000dff048299 */ /* 0x000fe20008011604 */
[----:B------:R-:W-:Y:S02]  /*5d00*/  @!UP0 UMOV UR6, UR7 ;  /* 0x0000000700068c82 */ /* 0x000fe40008000000 */
[----:B----4-:R-:W-:Y:S02]  /*5d10*/  @!UP0 USHF.R.U32.HI UR6, URZ, UR10, UR6 ;  /* 0x0000000aff068299 */ /* 0x010fe40008011606 */
[----:B------:R-:W-:Y:S02]  /*5d20*/  @!UP0 USEL UR7, UR38, UR4, !UP2 ;  /* 0x0000000426078287 */ /* 0x000fe4000d000000 */
[----:B------:R-:W-:Y:S04]  /*5d30*/  @!UP0 USEL UR6, UR37, UR6, !UP1 ;  /* 0x0000000625068287 */ /* 0x000fe8000c800000 */
[----:B------:R-:W-:Y:S02]  /*5d40*/  @!UP0 UIADD3 UR4, UPT, UPT, -UR7, UR6, URZ ;  /* 0x0000000607048290 */ /* 0x000fe4000fffe1ff */
[----:B------:R-:W-:Y:S02]  /*5d50*/  @!UP0 UIADD3 UR6, UPT, UPT, UR7, -UR6, URZ ;  /* 0x8000000607068290 */ /* 0x000fe4000fffe0ff */
[----:B------:R-:W-:Y:S02]  /*5d60*/  @!UP0 UIMAD UR38, UR4, UR5, UR38 ;  /* 0x00000005042682a4 */ /* 0x000fe4000f8e0226 */
[----:B------:R-:W-:Y:S02]  /*5d70*/  @!UP0 UIMAD UR37, UR6, UR14, UR37 ;  /* 0x0000000e062582a4 */ /* 0x000fe4000f8e0225 */
[----:B------:R-:W-:Y:S09]  /*5d80*/  ULOP3.LUT UP0, URZ, UR11, 0x1b0, URZ, 0xc0, !UPT ;  /* 0x000001b00bff7892 */ /* 0x000ff2000f80c0ff */
[----:B------:R-:W-:Y:S05]  /*5d90*/  BRA.U !UP0, `(.L_x_99) ;  /* 0x00000001087c7547 */ /* 0x000fea000b800000 */
[----:B------:R-:W2:Y:S01]  /*5da0*/  LDCU.64 UR8, c[0x4][0x80] ;  /* 0x01001000ff0877ac */ /* 0x000ea20008000a00 */
[----:B------:R-:W-:Y:S01]  /*5db0*/  MOV R2, 0x0 ;  /* 0x0000000000027802 */ /* 0x000fe20000000f00 */
[----:B------:R-:W-:Y:S02]  /*5dc0*/  HFMA2 R12, -RZ, RZ, 0, 5.9604644775390625e-08 ;  /* 0x00000001ff0c7431 */ /* 0x000fe400000001ff */
[----:B------:R-:W-:Y:S01]  /*5dd0*/  IMAD.MOV.U32 R8, RZ, RZ, 0x70 ;  /* 0x00000070ff087424 */ /* 0x000fe200078e00ff */
[----:B------:R3:W4:Y:S01]  /*5de0*/  LDC.64 R14, c[0x4][R2] ;  /* 0x01000000020e7b82 */ /* 0x0007220000000a00 */
[----:B------:R-:W1:Y:S01]  /*5df0*/  LDCU.64 UR6, c[0x4][0x88] ;  /* 0x01001100ff0677ac */ /* 0x000e620008000a00 */
[----:B------:R-:W-:Y:S01]  /*5e00*/  IMAD.MOV.U32 R13, RZ, RZ, RZ ;  /* 0x000000ffff0d7224 */ /* 0x000fe200078e00ff */
[----:B------:R-:W1:Y:S01]  /*5e10*/  LDCU.64 UR4, c[0x4][0x8] ;  /* 0x01000100ff0477ac */ /* 0x000e620008000a00 */
[----:B--2---:R-:W-:Y:S01]  /*5e20*/  MOV R5, UR9 ;  /* 0x0000000900057c02 */ /* 0x004fe20008000f00 */
[----:B------:R-:W-:Y:S01]  /*5e30*/  IMAD.U32 R4, RZ, RZ, UR8 ;  /* 0x00000008ff047e24 */ /* 0x000fe2000f8e00ff */
[----:B-1----:R-:W-:Y:S01]  /*5e40*/  MOV R7, UR7 ;  /* 0x0000000700077c02 */ /* 0x002fe20008000f00 */
[----:B------:R-:W-:Y:S01]  /*5e50*/  IMAD.U32 R6, RZ, RZ, UR6 ;  /* 0x00000006ff067e24 */ /* 0x000fe2000f8e00ff */
[----:B------:R-:W-:Y:S01]  /*5e60*/  MOV R11, UR5 ;  /* 0x00000005000b7c02 */ /* 0x000fe20008000f00 */
[----:B------:R-:W-:Y:S02]  /*5e70*/  IMAD.U32 R10, RZ, RZ, UR4 ;  /* 0x00000004ff0a7e24 */ /* 0x000fe4000f8e00ff */
[----:B------:R-:W-:Y:S07]  /*5e80*/  LEPC R20, `(.L_x_100) ;  /* 0x000000001014794e */ /* 0x000fee0000000000 */
[----:B---345:R-:W-:Y:S05]  /*5e90*/  CALL.ABS.NOINC R14 ;  /* 0x000000000e007343 */ /* 0x038fea0003c00000 */
.L_x_100:
[----:B------:R-:W1:Y:S01]  /*5ea0*/  LDCU.64 UR8, c[0x4][0x80] ;  /* 0x01001000ff0877ac */ /* 0x000e620008000a00 */
[----:B------:R-:W2:Y:S01]  /*5eb0*/  LDC.64 R2, c[0x4][R2] ;  /* 0x0100000002027b82 */ /* 0x000ea20000000a00 */
[----:B------:R-:W-:Y:S02]  /*5ec0*/  HFMA2 R12, -RZ, RZ, 0, 5.9604644775390625e-08 ;  /* 0x00000001ff0c7431 */ /* 0x000fe400000001ff */
[----:B------:R-:W-:Y:S02]  /*5ed0*/  IMAD.MOV.U32 R8, RZ, RZ, 0x70 ;  /* 0x00000070ff087424 */ /* 0x000fe400078e00ff */
[----:B------:R-:W-:Y:S01]  /*5ee0*/  IMAD.MOV.U32 R13, RZ, RZ, RZ ;  /* 0x000000ffff0d7224 */ /* 0x000fe200078e00ff */
[----:B------:R-:W3:Y:S01]  /*5ef0*/  LDCU.64 UR6, c[0x4][0x88] ;  /* 0x01001100ff0677ac */ /* 0x000ee20008000a00 */
[----:B------:R-:W4:Y:S01]  /*5f00*/  LDCU.64 UR4, c[0x4][0x8] ;  /* 0x01000100ff0477ac */ /* 0x000f220008000a00 */
[----:B-1----:R-:W-:Y:S02]  /*5f10*/  MOV R4, UR8 ;  /* 0x0000000800047c02 */ /* 0x002fe40008000f00 */
[----:B------:R-:W-:Y:S02]  /*5f20*/  MOV R5, UR9 ;  /* 0x0000000900057c02 */ /* 0x000fe40008000f00 */
[----:B---3--:R-:W-:Y:S01]  /*5f30*/  MOV R7, UR7 ;  /* 0x0000000700077c02 */ /* 0x008fe20008000f00 */
[----:B------:R-:W-:Y:S01]  /*5f40*/  IMAD.U32 R6, RZ, RZ, UR6 ;  /* 0x00000006ff067e24 */ /* 0x000fe2000f8e00ff */
[----:B----4-:R-:W-:Y:S01]  /*5f50*/  MOV R11, UR5 ;  /* 0x00000005000b7c02 */ /* 0x010fe20008000f00 */
[----:B------:R-:W-:Y:S02]  /*5f60*/  IMAD.U32 R10, RZ, RZ, UR4 ;  /* 0x00000004ff0a7e24 */ /* 0x000fe4000f8e00ff */
[----:B------:R-:W-:Y:S07]  /*5f70*/  LEPC R20, `(.L_x_99) ;  /* 0x000000001014794e */ /* 0x000fee0000000000 */
[----:B--2---:R-:W-:Y:S05]  /*5f80*/  CALL.ABS.NOINC R2 ;  /* 0x0000000002007343 */ /* 0x004fea0003c00000 */
.L_x_99:
[----:B------:R-:W-:Y:S02]  /*5f90*/  R2UR UR6, R88 ;  /* 0x00000000580672ca */ /* 0x000fe400000e0000 */
[----:B------:R-:W-:Y:S02]  /*5fa0*/  R2UR UR5, R100 ;  /* 0x00000000640572ca */ /* 0x000fe400000e0000 */
[----:B------:R-:W-:Y:S02]  /*5fb0*/  R2UR UR4, R99 ;  /* 0x00000000630472ca */ /* 0x000fe400000e0000 */
[----:B------:R-:W-:Y:S02]  /*5fc0*/  ISETP.NE.U32.AND P4, PT, R78, RZ, PT ;  /* 0x000000ff4e00720c */ /* 0x000fe40003f85070 */
[----:B------:R-:W-:Y:S02]  /*5fd0*/  ISETP.NE.U32.AND P2, PT, RZ, UR60, PT ;  /* 0x0000003cff007c0c */ /* 0x000fe4000bf45070 */
[----:B------:R-:W-:Y:S02]  /*5fe0*/  ISETP.NE.AND.EX P4, PT, R79, RZ, PT, P4 ;  /* 0x000000ff4f00720c */ /* 0x000fe40003f85340 */
[----:B------:R-:W-:Y:S01]  /*5ff0*/  ISETP.NE.AND.EX P2, PT, RZ, UR61, PT, P2 ;  /* 0x0000003dff007c0c */ /* 0x000fe2000bf45320 */
[----:B------:R-:W-:Y:S02]  /*6000*/  UISETP.NE.AND UP2, UPT, UR6, URZ, UPT ;  /* 0x000000ff0600728c */ /* 0x000fe4000bf45270 */
[----:B------:R-:W-:Y:S04]  /*6010*/  UISETP.NE.U32.AND UP0, UPT, UR5, URZ, UPT ;  /* 0x000000ff0500728c */ /* 0x000fe8000bf05070 */
[----:B------:R-:W-:Y:S01]  /*6020*/  UISETP.NE.AND.EX UP1, UPT, UR4, URZ, UPT, UP0 ;  /* 0x000000ff0400728c */ /* 0x000fe2000bf25300 */
[----:B------:R-:W-:Y:S01]  /*6030*/  PLOP3.LUT P1, PT, PT, PT, UP2, 0x80, 0x8 ;  /* 0x000000000008781c */ /* 0x000fe20003f2f028 */
[----:B------:R-:W-:Y:S03]  /*6040*/  UPLOP3.LUT UP0, UPT, UPT, UPT, UPT, 0x40, 0x4 ;  /* 0x000000000004789c */ /* 0x000fe60003f0e870 */
[----:B------:R-:W-:Y:S06]  /*6050*/  @UP2 UPLOP3.LUT UP0, UPT, UPT, UPT, UP1, 0x80, 0x8 ;  /* 0x000000000008289c */ /* 0x000fec0003f0f010 */
[----:B------:R-:W-:Y:S01]  /*6060*/  PLOP3.LUT P0, PT, PT, PT, UP0, 0x80, 0x8 ;  /* 0x000000000008781c */ /* 0x000fe20003f0f008 */
[----:B------:R-:W-:Y:S01]  /*6070*/  @!UPT UIADD3 URZ, UPT, UPT, URZ, URZ, URZ ;  /* 0x000000fffffff290 */ /* 0x000fe2000fffe0ff */
[----:B------:R-:W-:Y:S11]  /*6080*/  BRA.U !UP1, `(.L_x_101) ;  /* 0x0000000109407547 */ /* 0x000ff6000b800000 */
[----:B------:R-:W-:Y:S01]  /*6090*/  UISETP.NE.U32.AND UP0, UPT, UR60, URZ, UPT ;  /* 0x000000ff3c00728c */ /* 0x000fe2000bf05070 */
[----:B------:R-:W-:Y:S01]  /*60a0*/  R2UR UR6, R100 ;  /* 0x00000000640672ca */ /* 0x000fe200000e0000 */
[----:B------:R-:W2:Y:S01]  /*60b0*/  LDCU.64 UR8, c[0x0][0x358] ;  /* 0x00006b00ff0877ac */ /* 0x000ea20008000a00 */
[----:B------:R-:W-:Y:S02]  /*60c0*/  HFMA2 R84, -RZ, RZ, 0, 5.9604644775390625e-08 ;  /* 0x00000001ff547431 */ /* 0x000fe400000001ff */
[----:B-1----:R-:W-:Y:S01]  /*60d0*/  IMAD.MOV.U32 R0, RZ, RZ, 0x1 ;  /* 0x00000001ff007424 */ /* 0x002fe200078e00ff */
[----:B------:R-:W-:Y:S06]  /*60e0*/  UISETP.NE.AND.EX UP0, UPT, UR61, URZ, UPT, UP0 ;  /* 0x000000ff3d00728c */ /* 0x000fec000bf05300 */
[----:B------:R-:W-:Y:S05]  /*60f0*/  PLOP3.LUT P3, PT, PT, PT, UP0, 0x80, 0x8 ;  /* 0x000000000008781c */ /* 0x000fea0003f6f008 */
[----:B------:R-:W1:Y:S01]  /*6100*/  @UP0 LDCU.64 UR4, c[0x0][0x888] ;  /* 0x00011100ff0407ac */ /* 0x000e620008000a00 */
[----:B------:R-:W-:Y:S07]  /*6110*/  @UP0 UIMAD UR6, UR36, UR6, URZ ;  /* 0x00000006240602a4 */ /* 0x000fee000f8e02ff */
[----:B------:R-:W-:Y:S01]  /*6120*/  @!P3 PRMT R84, R0, 0x7610, R84 ;  /* 0x000076100054b816 */ /* 0x000fe20000000054 */
[----:B-1----:R-:W-:Y:S06]  /*6130*/  @UP0 UIMAD.WIDE UR4, UR6, 0x4, UR4 ;  /* 0x00000004060408a5 */ /* 0x002fec000f8e0204 */
[----:B------:R-:W-:Y:S02]  /*6140*/  IMAD.U32 R2, RZ, RZ, UR4 ;  /* 0x00000004ff027e24 */ /* 0x000fe4000f8e00ff */
[----:B------:R-:W-:Y:S03]  /*6150*/  IMAD.U32 R3, RZ, RZ, UR5 ;  /* 0x00000005ff037e24 */ /* 0x000fe6000f8e00ff */
[----:B------:R-:W1:Y:S02]  /*6160*/  @!UP0 LDCU UR4, c[0x0][0x880] ;  /* 0x00011000ff0487ac */ /* 0x000e640008000800 */
[----:B--2--5:R2:W5:Y:S02]  /*6170*/  @P3 LDG.E R41, desc[UR8][R2.64] ;  /* 0x0000000802293981 */ /* 0x024564000c1e1900 */
[----:B-12---:R-:W-:Y:S02]  /*6180*/  @!P3 MOV R41, UR4 ;  /* 0x000000040029bc02 */ /* 0x006fe40008000f00 */
.L_x_101:
[----:B------:R-:W-:Y:S05]  /*6190*/  @!P4 BRA `(.L_x_102) ;  /* 0x000000000024c947 */ /* 0x000fea0003800000 */
[----:B------:R-:W-:Y:S01]  /*61a0*/  ISETP.NE.U32.AND P3, PT, R76, RZ, PT ;  /* 0x000000ff4c00720c */ /* 0x000fe20003f65070 */
[----:B------:R-:W2:Y:S03]  /*61b0*/  LDCU.64 UR4, c[0x0][0x358] ;  /* 0x00006b00ff0477ac */ /* 0x000ea60008000a00 */
[----:B------:R-:W-:Y:S11]  /*61c0*/  ISETP.NE.AND.EX P3, PT, R77, RZ, PT, P3 ;  /* 0x000000ff4d00720c */ /* 0x000ff60003f65330 */
[----:B------:R-:W-:Y:S02]  /*61d0*/  @!UPT UIADD3 URZ, UPT, UPT, URZ, URZ, URZ ;  /* 0x000000fffffff290 */ /* 0x000fe4000fffe0ff */
[----:B------:R-:W3:Y:S01]  /*61e0*/  @P3 LDC.64 R2, c[0x0][0x8a8] ;  /* 0x00022a00ff023b82 */ /* 0x000ee20000000a00 */
[----:B-1----:R-:W-:Y:S04]  /*61f0*/  @P3 IMAD R0, R78, UR36, RZ ;  /* 0x000000244e003c24 */ /* 0x002fe8000f8e02ff */
[----:B---3--:R-:W-:Y:S05]  /*6200*/  @P3 IMAD.WIDE R2, R0, 0x4, R2 ;  /* 0x0000000400023825 */ /* 0x008fea00078e0202 */
[----:B--2--5:R2:W5:Y:S02]  /*6210*/  @P3 LDG.E R38, desc[UR4][R2.64] ;  /* 0x0000000402263981 */ /* 0x024564000c1e1900 */
[----:B--2---:R-:W3:Y:S02]  /*6220*/  @!P3 LDC R38, c[0x0][0x8a0] ;  /* 0x00022800ff26bb82 */ /* 0x004ee40000000800 */
.L_x_102:
[----:B-----5:R-:W-:Y:S01]  /*6230*/  FSETP.NEU.AND P3, PT, R41, RZ, PT ;  /* 0x000000ff2900720b */ /* 0x020fe20003f6d000 */
[----:B------:R-:W-:Y:S01]  /*6240*/  ULOP3.LUT UR4, UR54, 0x1, URZ, 0x3c, !UPT ;  /* 0x0000000136047892 */ /* 0x000fe2000f8e3cff */
[----:B------:R-:W-:Y:S01]  /*6250*/  SEL R4, RZ, 0xffffffff, P2 ;  /* 0xffffffffff047807 */ /* 0x000fe20001000000 */
[----:B------:R-:W-:Y:S01]  /*6260*/  IMAD.U32 R108, RZ, RZ, UR46 ;  /* 0x0000002eff6c7e24 */ /* 0x000fe2000f8e00ff */
[----:B------:R-:W-:Y:S01]  /*6270*/  @P1 LOP3.LUT P2, RZ, R84, 0xff, RZ, 0xc0, !PT ;  /* 0x000000ff54ff1812 */ /* 0x000fe2000784c0ff */
[----:B------:R-:W-:Y:S01]  /*6280*/  IMAD.SHL.U32 R81, R93, 0x10, RZ ;  /* 0x000000105d517824 */ /* 0x000fe200078e00ff */
[----:B------:R-:W-:Y:S01]  /*6290*/  @P1 SEL R3, RZ, 0xffffffff, P3 ;  /* 0xffffffffff031807 */ /* 0x000fe20001800000 */
[----:B------:R-:W-:Y:S01]  /*62a0*/  IMAD.U32 R109, RZ, RZ, UR4 ;  /* 0x00000004ff6d7e24 */ /* 0x000fe2000f8e00ff */
[----:B------:R-:W-:Y:S01]  /*62b0*/  LEA R89, R36, UR47, 0x3 ;  /* 0x0000002f24597c11 */ /* 0x000fe2000f8e18ff */
[----:B------:R-:W-:Y:S01]  /*62c0*/  IMAD.SHL.U32 R108, R108, 0x2000, RZ ;  /* 0x000020006c6c7824 */ /* 0x000fe200078e00ff */
[----:B------:R-:W-:Y:S01]  /*62d0*/  @P0 SEL R3, R4, R3, !P2 ;  /* 0x0000000304030207 */ /* 0x000fe20005000000 */
[----:B------:R-:W-:Y:S01]  /*62e0*/  IMAD.SHL.U32 R80, R92, 0x10, RZ ;  /* 0x000000105c507824 */ /* 0x000fe200078e00ff */
[----:B------:R-:W-:Y:S01]  /*62f0*/  SHF.L.U32 R2, R95, 0x1f, RZ ;  /* 0x0000001f5f027819 */ /* 0x000fe200000006ff */
[----:B------:R-:W-:Y:S01]  /*6300*/  IMAD.IADD R82, R97, 0x1, R108 ;  /* 0x0000000161527824 */ /* 0x000fe200078e026c */
[----:B------:R-:W-:Y:S01]  /*6310*/  @P1 LOP3.LUT R3, R3, 0x1, RZ, 0xc0, !PT ;  /* 0x0000000103031812 */ /* 0x000fe200078ec0ff */
[----:B------:R-:W-:Y:S01]  /*6320*/  BSSY B1, `(.L_x_103) ;  /* 0x0000039000017945 */ /* 0x000fe20003800000 */
[----:B------:R-:W-:Y:S01]  /*6330*/  PLOP3.LUT P2, PT, PT, PT, UP1, 0x80, 0x8 ;  /* 0x000000000008781c */ /* 0x000fe20003f4f018 */
[----:B------:R-:W-:Y:S01]  /*6340*/  IMAD.IADD R83, R82, 0x1, R81 ;  /* 0x0000000152537824 */ /* 0x000fe200078e0251 */
[----:B------:R-:W-:Y:S01]  /*6350*/  ISETP.NE.U32.OR P5, PT, R3, 0x1, !P1 ;  /* 0x000000010300780c */ /* 0x000fe20004fa5470 */
[----:B------:R-:W-:Y:S01]  /*6360*/  IMAD.U32 R3, RZ, RZ, UR46 ;  /* 0x0000002eff037e24 */ /* 0x000fe2000f8e00ff */
[----:B------:R-:W-:Y:S01]  /*6370*/  LOP3.LUT P4, R90, R84, 0xff, RZ, 0xc0, !PT ;  /* 0x000000ff545a7812 */ /* 0x000fe2000788c0ff */
[----:B------:R-:W-:Y:S01]  /*6380*/  IMAD.MOV.U32 R103, RZ, RZ, 0x1 ;  /* 0x00000001ff677424 */ /* 0x000fe200078e00ff */
[----:B------:R-:W-:Y:S01]  /*6390*/  P2R R102, PR, RZ, 0x20 ;  /* 0x00000020ff667803 */ /* 0x000fe20000000000 */
[----:B------:R-:W-:Y:S01]  /*63a0*/  IMAD R39, R36, 0x40, R37 ;  /* 0x0000004024277824 */ /* 0x000fe200078e0225 */
[----:B-1----:R-:W-:Y:S01]  /*63b0*/  LEA R0, R3, UR47, 0x3 ;  /* 0x0000002f03007c11 */ /* 0x002fe2000f8e18ff */
[----:B------:R-:W-:Y:S01]  /*63c0*/  IMAD.U32 R110, RZ, RZ, UR46 ;  /* 0x0000002eff6e7e24 */ /* 0x000fe2000f8e00ff */
[----:B------:R-:W-:Y:S02]  /*63d0*/  SEL R3, RZ, 0xffffffff, P3 ;  /* 0xffffffffff037807 */ /* 0x000fe40001800000 */
[----:B------:R-:W-:Y:S02]  /*63e0*/  CS2R R74, SRZ ;  /* 0x00000000004a7805 */ /* 0x000fe4000001ff00 */
[----:B------:R-:W-:Y:S02]  /*63f0*/  CS2R R72, SRZ ;  /* 0x0000000000487805 */ /* 0x000fe4000001ff00 */
[----:B------:R-:W-:Y:S02]  /*6400*/  CS2R R66, SRZ ;  /* 0x0000000000427805 */ /* 0x000fe4000001ff00 */
[----:B------:R-:W-:Y:S02]  /*6410*/  @P2 SEL R3, R4, R3, !P4 ;  /* 0x0000000304032207 */ /* 0x000fe40006000000 */
[----:B------:R-:W-:Y:S02]  /*6420*/  CS2R R64, SRZ ;  /* 0x0000000000407805 */ /* 0x000fe4000001ff00 */
[----:B------:R-:W-:Y:S02]  /*6430*/  @P5 SHF.L.U32 R5, R109, 0x1f, RZ ;  /* 0x0000001f6d055819 */ /* 0x000fe400000006ff */
[----:B------:R-:W-:Y:S02]  /*6440*/  CS2R R58, SRZ ;  /* 0x00000000003a7805 */ /* 0x000fe4000001ff00 */
[----:B------:R-:W-:Y:S02]  /*6450*/  LOP3.LUT R3, R3, 0x1, RZ, 0xc0, !PT ;  /* 0x0000000103037812 */ /* 0x000fe400078ec0ff */
[----:B------:R-:W-:Y:S01]  /*6460*/  CS2R R56, SRZ ;  /* 0x0000000000387805 */ /* 0x000fe2000001ff00 */
[----:B------:R-:W1:Y:S01]  /*6470*/  @P5 SYNCS.PHASECHK.TRANS64.TRYWAIT P1, [R0+URZ+0x30], R5 ;  /* 0x00003005000055a7 */ /* 0x000e6200080211ff */
[----:B------:R-:W-:Y:S02]  /*6480*/  CS2R R50, SRZ ;  /* 0x0000000000327805 */ /* 0x000fe4000001ff00 */
[----:B------:R-:W-:Y:S02]  /*6490*/  ISETP.NE.U32.AND P2, PT, R3, 0x1, PT ;  /* 0x000000010300780c */ /* 0x000fe40003f45070 */
[----:B------:R-:W-:Y:S01]  /*64a0*/  CS2R R48, SRZ ;  /* 0x0000000000307805 */ /* 0x000fe2000001ff00 */
[----:B------:R-:W-:Y:S01]  /*64b0*/  IMAD.IADD R47, R82, 0x1, R80 ;  /* 0x00000001522f7824 */ /* 0x000fe200078e0250 */
[----:B------:R-:W-:Y:S01]  /*64c0*/  P2R R111, PR, RZ, 0x4 ;  /* 0x00000004ff6f7803 */ /* 0x000fe20000000000 */
[----:B------:R-:W-:Y:S01]  /*64d0*/  IMAD.IADD R46, R96, 0x1, R83 ;  /* 0x00000001602e7824 */ /* 0x000fe200078e0253 */
[----:B------:R2:W4:Y:S01]  /*64e0*/  SYNCS.PHASECHK.TRANS64.TRYWAIT P0, [R89+URZ+0x90], R2 ;  /* 0x00009002590075a7 */ /* 0x00052200080011ff */
[----:B-1----:R-:W-:Y:S01]  /*64f0*/  @P5 SEL R103, RZ, 0x1, !P1 ;  /* 0x00000001ff675807 */ /* 0x002fe20004800000 */
[----:B--2---:R-:W-:Y:S06]  /*6500*/  @!P5 BRA `(.L_x_104) ;  /* 0x000000000068d947 */ /* 0x004fec0003800000 */
[----:B------:R-:W-:Y:S01]  /*6510*/  ISETP.NE.AND P1, PT, R103, RZ, PT ;  /* 0x000000ff6700720c */ /* 0x000fe20003f25270 */
[----:B------:R-:W-:Y:S01]  /*6520*/  BSSY B0, `(.L_x_105) ;  /* 0x000000d000007945 */ /* 0x000fe20003800000 */
[----:B------:R-:W-:Y:S02]  /*6530*/  CS2R R50, SRZ ;  /* 0x0000000000327805 */ /* 0x000fe4000001ff00 */
[----:B------:R-:W-:Y:S02]  /*6540*/  CS2R R48, SRZ ;  /* 0x0000000000307805 */ /* 0x000fe4000001ff00 */
[----:B------:R-:W-:Y:S02]  /*6550*/  CS2R R58, SRZ ;  /* 0x00000000003a7805 */ /* 0x000fe4000001ff00 */
[----:B------:R-:W-:Y:S02]  /*6560*/  CS2R R56, SRZ ;  /* 0x0000000000387805 */ /* 0x000fe4000001ff00 */
[----:B------:R-:W-:Y:S02]  /*6570*/  CS2R R66, SRZ ;  /* 0x0000000000427805 */ /* 0x000fe4000001ff00 */
[----:B------:R-:W-:Y:S02]  /*6580*/  CS2R R64, SRZ ;  /* 0x0000000000407805 */ /* 0x000fe4000001ff00 */
[----:B------:R-:W-:Y:S02]  /*6590*/  CS2R R74, SRZ ;  /* 0x00000000004a7805 */ /* 0x000fe4000001ff00 */
[----:B------:R-:W-:Y:S01]  /*65a0*/  CS2R R72, SRZ ;  /* 0x0000000000487805 */ /* 0x000fe2000001ff00 */
[----:B------:R-:W-:Y:S06]  /*65b0*/  @P1 BRA `(.L_x_106) ;  /* 0x00000000000c1947 */ /* 0x000fec0003800000 */
[----:B------:R-:W-:Y:S04]  /*65c0*/  SHF.L.U32 R3, R109, 0x1f, RZ ;  /* 0x0000001f6d037819 */ /* 0x000fe800000006ff */
[----:B------:R-:W1:Y:S02]  /*65d0*/  SYNCS.PHASECHK.TRANS64.TRYWAIT P1, [R0+URZ+0x30], R3 ;  /* 0x00003003000075a7 */ /* 0x000e6400080211ff */
[----:B-1----:R-:W-:Y:S05]  /*65e0*/  @!P1 BRA `(.L_x_107) ;  /* 0x0000002400a09947 */ /* 0x002fea0003800000 */
.L_x_106:
[----:B------:R-:W-:Y:S05]  /*65f0*/  BSYNC B0 ;  /* 0x0000000000007941 */ /* 0x000fea0003800000 */
.L_x_105:
[----:B------:R-:W-:Y:S01]  /*6600*/  ISETP.NE.AND P1, PT, R111, RZ, PT ;  /* 0x000000ff6f00720c */ /* 0x000fe20003f25270 */
[----:B------:R-:W-:Y:S04]  /*6610*/  UIADD3 UR4, UPT, UPT, UR46, 0x1, URZ ;  /* 0x000000012e047890 */ /* 0x000fe8000fffe0ff */
[----:B------:R-:W-:Y:S04]  /*6620*/  UISETP.NE.AND UP0, UPT, UR4, 0x3, UPT ;  /* 0x000000030400788c */ /* 0x000fe8000bf05270 */
[----:B------:R-:W-:Y:S02]  /*6630*/  USEL UR5, URZ, 0x1, UP0 ;  /* 0x00000001ff057887 */ /* 0x000fe40008000000 */
[----:B------:R-:W-:Y:S02]  /*6640*/  USEL UR4, UR4, URZ, UP0 ;  /* 0x000000ff04047287 */ /* 0x000fe40008000000 */
[----:B------:R2:W1:Y:S02]  /*6650*/  @P1 LDS.128 R48, [R82] ;  /* 0x0000000052301984 */ /* 0x0004640000000c00 */
[----:B------:R-:W-:Y:S02]  /*6660*/  LOP3.LUT R109, R109, UR5, RZ, 0x3c, !PT ;  /* 0x000000056d6d7c12 */ /* 0x000fe4000f8e3cff */
[----:B------:R2:W1:Y:S01]  /*6670*/  @P1 LDS.128 R56, [R83+0x10] ;  /* 0x0000100053381984 */ /* 0x0004620000000c00 */
[----:B------:R-:W-:Y:S03]  /*6680*/  IMAD.U32 R110, RZ, RZ, UR4 ;  /* 0x00000004ff6e7e24 */ /* 0x000fe6000f8e00ff */
[----:B------:R2:W1:Y:S04]  /*6690*/  @P1 LDS.128 R64, [R47+0x20] ;  /* 0x000020002f401984 */ /* 0x0004680000000c00 */
[----:B------:R2:W1:Y:S02]  /*66a0*/  @P1 LDS.128 R72, [R46+0x10] ;  /* 0x000010002e481984 */ /* 0x0004640000000c00 */
.L_x_104:
[----:B------:R-:W-:Y:S05]  /*66b0*/  BSYNC B1 ;  /* 0x0000000000017941 */ /* 0x000fea0003800000 */
.L_x_103:
[----:B-1----:R-:W-:Y:S04]  /*66c0*/  SHF.R.U32.HI R0, RZ, 0x15, R39 ;  /* 0x00000015ff007819 */ /* 0x002fe80000011627 */
[----:B------:R-:W-:Y:S01]  /*66d0*/  LOP3.LUT P1, RZ, R0, 0x3, R85, 0x48, !PT ;  /* 0x0000000300ff7812 */ /* 0x000fe20007824855 */
[----:B------:R-:W-:Y:S01]  /*66e0*/  @!UPT UIADD3 URZ, UPT, UPT, URZ, URZ, URZ ;  /* 0x000000fffffff290 */ /* 0x000fe2000fffe0ff */
[----:B----4-:R-:W-:Y:S11]  /*66f0*/  @P0 BRA `(.L_x_108) ;  /* 0x0000000000080947 */ /* 0x010ff60003800000 */
[----:B------:R-:W1:Y:S02]  /*6700*/  SYNCS.PHASECHK.TRANS64.TRYWAIT P0, [R89+URZ+0x90], R2 ;  /* 0x00009002590075a7 */ /* 0x000e6400080011ff */
[----:B-1----:R-:W-:Y:S05]  /*6710*/  @!P0 BRA `(.L_x_109) ;  /* 0x0000002400688947 */ /* 0x002fea0003800000 */
.L_x_108:
[----:B------:R-:W-:Y:S05]  /*6720*/  @!P1 BRA `(.L_x_110) ;  /* 0x0000000000409947 */ /* 0x000fea0003800000 */
[----:B------:R-:W4:Y:S01]  /*6730*/  LDCU.64 UR8, c[0x4][0x70] ;  /* 0x01000e00ff0877ac */ /* 0x000f220008000a00 */
[----:B------:R-:W-:Y:S01]  /*6740*/  MOV R3, 0x0 ;  /* 0x0000000000037802 */ /* 0x000fe20000000f00 */
[----:B------:R-:W-:Y:S02]  /*6750*/  HFMA2 R12, -RZ, RZ, 0, 5.9604644775390625e-08 ;  /* 0x00000001ff0c7431 */ /* 0x000fe400000001ff */
[----:B------:R-:W-:Y:S02]  /*6760*/  IMAD.MOV.U32 R8, RZ, RZ, 0x192 ;  /* 0x00000192ff087424 */ /* 0x000fe400078e00ff */
[----:B------:R-:W-:Y:S01]  /*6770*/  IMAD.MOV.U32 R13, RZ, RZ, RZ ;  /* 0x000000ffff0d7224 */ /* 0x000fe200078e00ff */
[----:B------:R-:W5:Y:S01]  /*6780*/  LDCU.64 UR6, c[0x4][0x78] ;  /* 0x01000f00ff0677ac */ /* 0x000f620008000a00 */
[----:B-1----:R-:W1:Y:S01]  /*6790*/  LDC.64 R2, c[0x4][R3] ;  /* 0x0100000003027b82 */ /* 0x002e620000000a00 */
[----:B------:R-:W2:Y:S01]  /*67a0*/  LDCU.64 UR4, c[0x4][0x10] ;  /* 0x01000200ff0477ac */ /* 0x000ea20008000a00 */
[----:B----4-:R-:W-:Y:S01]  /*67b0*/  MOV R5, UR9 ;  /* 0x0000000900057c02 */ /* 0x010fe20008000f00 */
[----:B------:R-:W-:Y:S01]  /*67c0*/  IMAD.U32 R4, RZ, RZ, UR8 ;  /* 0x00000008ff047e24 */ /* 0x000fe2000f8e00ff */
[----:B-----5:R-:W-:Y:S01]  /*67d0*/  MOV R7, UR7 ;  /* 0x0000000700077c02 */ /* 0x020fe20008000f00 */
[----:B------:R-:W-:Y:S01]  /*67e0*/  IMAD.U32 R6, RZ, RZ, UR6 ;  /* 0x00000006ff067e24 */ /* 0x000fe2000f8e00ff */
[----:B--2---:R-:W-:Y:S01]  /*67f0*/  MOV R11, UR5 ;  /* 0x00000005000b7c02 */ /* 0x004fe20008000f00 */
[----:B------:R-:W-:Y:S02]  /*6800*/  IMAD.U32 R10, RZ, RZ, UR4 ;  /* 0x00000004ff0a7e24 */ /* 0x000fe4000f8e00ff */
[----:B------:R-:W-:Y:S07]  /*6810*/  LEPC R20, `(.L_x_110) ;  /* 0x000000001014794e */ /* 0x000fee0000000000 */
[----:B-1-3--:R-:W-:Y:S05]  /*6820*/  CALL.ABS.NOINC R2 ;  /* 0x0000000002007343 */ /* 0x00afea0003c00000 */
.L_x_110:
[C---:B------:R-:W-:Y:S01]  /*6830*/  SHF.L.U32 R40, R48.reuse, 0x10, RZ ;  /* 0x0000001030287819 */ /* 0x040fe200000006ff */
[----:B------:R-:W-:Y:S05]  /*6840*/  WARPSYNC.ALL ;  /* 0x0000000000007948 */ /* 0x000fea0003800000 */
[----:B------:R-:W-:Y:S01]  /*6850*/  R2UR UR4, R39 ;  /* 0x00000000270472ca */ /* 0x000fe200000e0000 */
[----:B------:R-:W-:Y:S01]  /*6860*/  BSSY.RECONVERGENT B0, `(.L_x_111) ;  /* 0x0000087000007945 */ /* 0x000fe20003800200 */
[----:B------:R-:W-:Y:S02]  /*6870*/  LOP3.LUT R43, R48, 0xffff0000, RZ, 0xc0, !PT ;  /* 0xffff0000302b7812 */ /* 0x000fe400078ec0ff */
[----:B------:R-:W-:Y:S02]  /*6880*/  SHF.L.U32 R42, R49, 0x10, RZ ;  /* 0x00000010312a7819 */ /* 0x000fe400000006ff */
[----:B------:R-:W-:Y:S02]  /*6890*/  SHF.L.U32 R45, R51, 0x10, RZ ;  /* 0x00000010332d7819 */ /* 0x000fe400000006ff */
[----:B------:R-:W-:Y:S02]  /*68a0*/  LOP3.LUT R44, R75, 0xffff0000, RZ, 0xc0, !PT ;  /* 0xffff00004b2c7812 */ /* 0x000fe400078ec0ff */
[----:B------:R-:W-:Y:S03]  /*68b0*/  ISETP.NE.AND P0, PT, R98, RZ, PT ;  /* 0x000000ff6200720c */ /* 0x000fe60003f05270 */
[----:B------:R-:W3:Y:S02]  /*68c0*/  LDTM.x32 R4, tmem[UR4] ;  /* 0x00000004000479ee */ /* 0x000ee400082c0000 */
[C---:B---3--:R-:W-:Y:S01]  /*68d0*/  FMUL R0, R38.reuse, R4 ;  /* 0x0000000426007220 */ /* 0x048fe20000400000 */
[C---:B-1----:R-:W-:Y:S01]  /*68e0*/  FMUL R2, R38.reuse, R5 ;  /* 0x0000000526027220 */ /* 0x042fe20000400000 */
[C---:B------:R-:W-:Y:S01]  /*68f0*/  FMUL R3, R38.reuse, R6 ;  /* 0x0000000626037220 */ /* 0x040fe20000400000 */
[----:B------:R-:W-:Y:S01]  /*6900*/  FMUL R7, R38, R7 ;  /* 0x0000000726077220 */ /* 0x000fe20000400000 */
[----:B------:R-:W-:Y:S01]  /*6910*/  FFMA R0, R41, R40, R0 ;  /* 0x0000002829007223 */ /* 0x000fe20000000000 */
[----:B------:R-:W-:Y:S01]  /*6920*/  LOP3.LUT R40, R49, 0xffff0000, RZ, 0xc0, !PT ;  /* 0xffff000031287812 */ /* 0x000fe200078ec0ff */
[C---:B------:R-:W-:Y:S01]  /*6930*/  FFMA R2, R41.reuse, R43, R2 ;  /* 0x0000002b29027223 */ /* 0x040fe20000000002 */
[C---:B------:R-:W-:Y:S01]  /*6940*/  SHF.L.U32 R43, R50.reuse, 0x10, RZ ;  /* 0x00000010322b7819 */ /* 0x040fe200000006ff */
[C---:B------:R-:W-:Y:S01]  /*6950*/  FFMA R3, R41.reuse, R42, R3 ;  /* 0x0000002a29037223 */ /* 0x040fe20000000003 */
[----:B------:R-:W-:Y:S01]  /*6960*/  LOP3.LUT R42, R50, 0xffff0000, RZ, 0xc0, !PT ;  /* 0xffff0000322a7812 */ /* 0x000fe200078ec0ff */
[----:B------:R-:W-:Y:S01]  /*6970*/  FMUL R4, R38, R8 ;  /* 0x0000000826047220 */ /* 0x000fe20000400000 */
[----:B------:R-:W-:Y:S01]  /*6980*/  F2FP.BF16.F32.PACK_AB R52, R2, R0 ;  /* 0x000000000234723e */ /* 0x000fe200000010ff */
[----:B------:R-:W-:Y:S01]  /*6990*/  FFMA R7, R41, R40, R7 ;  /* 0x0000002829077223 */ /* 0x000fe20000000007 */
[----:B------:R-:W-:Y:S01]  /*69a0*/  LOP3.LUT R40, R51, 0xffff0000, RZ, 0xc0, !PT ;  /* 0xffff000033287812 */ /* 0x000fe200078ec0ff */
[C---:B------:R-:W-:Y:S01]  /*69b0*/  FMUL R5, R38.reuse, R9 ;  /* 0x0000000926057220 */ /* 0x040fe20000400000 */
[C---:B------:R-:W-:Y:S01]  /*69c0*/  FMUL R6, R38.reuse, R10 ;  /* 0x0000000a26067220 */ /* 0x040fe20000400000 */
[----:B------:R-:W-:Y:S01]  /*69d0*/  FMUL R11, R38, R11 ;  /* 0x0000000b260b7220 */ /* 0x000fe20000400000 */
[----:B------:R-:W-:Y:S01]  /*69e0*/  F2FP.BF16.F32.PACK_AB R53, R7, R3 ;  /* 0x000000030735723e */ /* 0x000fe200000010ff */
[C---:B------:R-:W-:Y:S01]  /*69f0*/  FFMA R4, R41.reuse, R43, R4 ;  /* 0x0000002b29047223 */ /* 0x040fe20000000004 */
[C---:B------:R-:W-:Y:S01]  /*6a00*/  SHF.L.U32 R43, R56.reuse, 0x10, RZ ;  /* 0x00000010382b7819 */ /* 0x040fe200000006ff */
[----:B------:R-:W-:Y:S01]  /*6a10*/  FFMA R5, R41, R42, R5 ;  /* 0x0000002a29057223 */ /* 0x000fe20000000005 */
[----:B------:R-:W-:Y:S01]  /*6a20*/  LOP3.LUT R42, R57, 0xffff0000, RZ, 0xc0, !PT ;  /* 0xffff0000392a7812 */ /* 0x000fe200078ec0ff */
[----:B------:R-:W-:Y:S01]  /*6a30*/  FFMA R6, R41, R45, R6 ;  /* 0x0000002d29067223 */ /* 0x000fe20000000006 */
[----:B------:R-:W-:Y:S01]  /*6a40*/  SHF.L.U32 R45, R57, 0x10, RZ ;  /* 0x00000010392d7819 */ /* 0x000fe200000006ff */
[----:B------:R-:W-:Y:S01]  /*6a50*/  FFMA R11, R41, R40, R11 ;  /* 0x00000028290b7223 */ /* 0x000fe2000000000b */
[----:B------:R-:W-:Y:S01]  /*6a60*/  LOP3.LUT R40, R56, 0xffff0000, RZ, 0xc0, !PT ;  /* 0xffff000038287812 */ /* 0x000fe200078ec0ff */
[C---:B------:R-:W-:Y:S01]  /*6a70*/  FMUL R8, R38.reuse, R12 ;  /* 0x0000000c26087220 */ /* 0x040fe20000400000 */
[----:B------:R-:W-:Y:S01]  /*6a80*/  F2FP.BF16.F32.PACK_AB R54, R5, R4 ;  /* 0x000000040536723e */ /* 0x000fe200000010ff */
[C---:B------:R-:W-:Y:S01]  /*6a90*/  FMUL R9, R38.reuse, R13 ;  /* 0x0000000d26097220 */ /* 0x040fe20000400000 */
[----:B------:R-:W-:Y:S01]  /*6aa0*/  F2FP.BF16.F32.PACK_AB R55, R11, R6 ;  /* 0x000000060b37723e */ /* 0x000fe200000010ff */
[C---:B------:R-:W-:Y:S01]  /*6ab0*/  FMUL R10, R38.reuse, R14 ;  /* 0x0000000e260a7220 */ /* 0x040fe20000400000 */
[----:B------:R-:W-:Y:S01]  /*6ac0*/  FMUL R15, R38, R15 ;  /* 0x0000000f260f7220 */ /* 0x000fe20000400000 */
[----:B------:R-:W-:Y:S01]  /*6ad0*/  FFMA R8, R41, R43, R8 ;  /* 0x0000002b29087223 */ /* 0x000fe20000000008 */
[----:B------:R-:W-:Y:S01]  /*6ae0*/  SHF.L.U32 R43, R59, 0x10, RZ ;  /* 0x000000103b2b7819 */ /* 0x000fe200000006ff */
[C---:B------:R-:W-:Y:S01]  /*6af0*/  FFMA R9, R41.reuse, R40, R9 ;  /* 0x0000002829097223 */ /* 0x040fe20000000009 */
[C---:B------:R-:W-:Y:S01]  /*6b00*/  SHF.L.U32 R40, R58.reuse, 0x10, RZ ;  /* 0x000000103a287819 */ /* 0x040fe200000006ff */
        /* <DEDUP_REMOVED lines=8> */
[----:B------:R-:W-:Y:S01]  /*6b90*/  FMUL R14, R38, R18 ;  /* 0x00000012260e7220 */ /* 0x000fe20000400000 */
[----:B------:R-:W-:Y:S01]  /*6ba0*/  FFMA R12, R41, R40, R12 ;  /* 0x00000028290c7223 */ /* 0x000fe2000000000c */
[----:B------:R-:W-:Y:S01]  /*6bb0*/  LOP3.LUT R40, R59, 0xffff0000, RZ, 0xc0, !PT ;  /* 0xffff00003b287812 */ /* 0x000fe200078ec0ff */
[C---:B------:R-:W-:Y:S01]  /*6bc0*/  FFMA R13, R41.reuse, R42, R13 ;  /* 0x0000002a290d7223 */ /* 0x040fe2000000000d */
[----:B------:R-:W-:Y:S01]  /*6bd0*/  LOP3.LUT R42, R64, 0xffff0000, RZ, 0xc0, !PT ;  /* 0xffff0000402a7812 */ /* 0x000fe200078ec0ff */
[----:B------:R-:W-:Y:S01]  /*6be0*/  FMUL R19, R38, R19 ;  /* 0x0000001326137220 */ /* 0x000fe20000400000 */
[----:B------:R-:W-:Y:S01]  /*6bf0*/  FFMA R14, R41, R43, R14 ;  /* 0x0000002b290e7223 */ /* 0x000fe2000000000e */
[----:B------:R-:W-:Y:S01]  /*6c00*/  SHF.L.U32 R43, R64, 0x10, RZ ;  /* 0x00000010402b7819 */ /* 0x000fe200000006ff */
[----:B------:R1:W-:Y:S01]  /*6c10*/  STS.128 [R82], R52 ;  /* 0x0000003452007388 */ /* 0x0003e20000000c00 */
[----:B------:R-:W-:Y:S01]  /*6c20*/  F2FP.BF16.F32.PACK_AB R62, R13, R12 ;  /* 0x0000000c0d3e723e */ /* 0x000fe200000010ff */
[C---:B------:R-:W-:Y:S01]  /*6c30*/  FMUL R16, R38.reuse, R20 ;  /* 0x0000001426107220 */ /* 0x040fe20000400000 */
        /* <DEDUP_REMOVED lines=8> */
[C---:B------:R-:W-:Y:S01]  /*6cc0*/  FFMA R17, R41.reuse, R42, R17 ;  /* 0x0000002a29117223 */ /* 0x040fe20000000011 */
[----:B------:R-:W-:Y:S01]  /*6cd0*/  FFMA R18, R41, R45, R18 ;  /* 0x0000002d29127223 */ /* 0x000fe20000000012 */
[----:B------:R1:W-:Y:S01]  /*6ce0*/  STS.128 [R83+0x10], R60 ;  /* 0x0000103c53007388 */ /* 0x0003e20000000c00 */
[----:B------:R-:W-:Y:S01]  /*6cf0*/  SHF.L.U32 R45, R67, 0x10, RZ ;  /* 0x00000010432d7819 */ /* 0x000fe200000006ff */
[----:B------:R-:W-:Y:S01]  /*6d00*/  FFMA R23, R41, R40, R23 ;  /* 0x0000002829177223 */ /* 0x000fe20000000017 */
[----:B------:R-:W-:Y:S01]  /*6d10*/  LOP3.LUT R40, R66, 0xffff0000, RZ, 0xc0, !PT ;  /* 0xffff000042287812 */ /* 0x000fe200078ec0ff */
[C---:B------:R-:W-:Y:S01]  /*6d20*/  FMUL R20, R38.reuse, R24 ;  /* 0x0000001826147220 */ /* 0x040fe20000400000 */
[----:B------:R-:W-:Y:S01]  /*6d30*/  LOP3.LUT R42, R67, 0xffff0000, RZ, 0xc0, !PT ;  /* 0xffff0000432a7812 */ /* 0x000fe200078ec0ff */
[C---:B------:R-:W-:Y:S01]  /*6d40*/  FMUL R21, R38.reuse, R25 ;  /* 0x0000001926157220 */ /* 0x040fe20000400000 */
[----:B------:R-:W-:Y:S01]  /*6d50*/  F2FP.BF16.F32.PACK_AB R68, R17, R16 ;  /* 0x000000101144723e */ /* 0x000fe200000010ff */
[C---:B------:R-:W-:Y:S01]  /*6d60*/  FMUL R22, R38.reuse, R26 ;  /* 0x0000001a26167220 */ /* 0x040fe20000400000 */
[----:B------:R-:W-:Y:S01]  /*6d70*/  FMUL R27, R38, R27 ;  /* 0x0000001b261b7220 */ /* 0x000fe20000400000 */
[C---:B------:R-:W-:Y:S01]  /*6d80*/  FFMA R20, R41.reuse, R43, R20 ;  /* 0x0000002b29147223 */ /* 0x040fe20000000014 */
[C---:B------:R-:W-:Y:S01]  /*6d90*/  FFMA R21, R41.reuse, R40, R21 ;  /* 0x0000002829157223 */ /* 0x040fe20000000015 */
[C---:B------:R-:W-:Y:S01]  /*6da0*/  FFMA R22, R41.reuse, R45, R22 ;  /* 0x0000002d29167223 */ /* 0x040fe20000000016 */
[----:B------:R-:W-:Y:S01]  /*6db0*/  FFMA R27, R41, R42, R27 ;  /* 0x0000002a291b7223 */ /* 0x000fe2000000001b */
[----:B------:R-:W-:Y:S01]  /*6dc0*/  SHF.L.U32 R40, R72, 0x10, RZ ;  /* 0x0000001048287819 */ /* 0x000fe200000006ff */
[----:B------:R-:W-:Y:S01]  /*6dd0*/  FMUL R24, R38, R28 ;  /* 0x0000001c26187220 */ /* 0x000fe20000400000 */
[----:B------:R-:W-:Y:S01]  /*6de0*/  LOP3.LUT R42, R72, 0xffff0000, RZ, 0xc0, !PT ;  /* 0xffff0000482a7812 */ /* 0x000fe200078ec0ff */
[C---:B------:R-:W-:Y:S01]  /*6df0*/  FMUL R25, R38.reuse, R29 ;  /* 0x0000001d26197220 */ /* 0x040fe20000400000 */
[----:B------:R-:W-:Y:S01]  /*6e00*/  SHF.L.U32 R43, R73, 0x10, RZ ;  /* 0x00000010492b7819 */ /* 0x000fe200000006ff */
[C---:B------:R-:W-:Y:S01]  /*6e10*/  FMUL R26, R38.reuse, R30 ;  /* 0x0000001e261a7220 */ /* 0x040fe20000400000 */
[C---:B------:R-:W-:Y:S01]  /*6e20*/  FFMA R24, R41.reuse, R40, R24 ;  /* 0x0000002829187223 */ /* 0x040fe20000000018 */
[----:B------:R-:W-:Y:S01]  /*6e30*/  FFMA R25, R41, R42, R25 ;  /* 0x0000002a29197223 */ /* 0x000fe20000000019 */
[----:B------:R-:W-:Y:S01]  /*6e40*/  LOP3.LUT R40, R73, 0xffff0000, RZ, 0xc0, !PT ;  /* 0xffff000049287812 */ /* 0x000fe200078ec0ff */
[----:B------:R-:W-:Y:S01]  /*6e50*/  FFMA R26, R41, R43, R26 ;  /* 0x0000002b291a7223 */ /* 0x000fe2000000001a */
[----:B------:R-:W-:Y:S01]  /*6e60*/  FMUL R31, R38, R31 ;  /* 0x0000001f261f7220 */ /* 0x000fe20000400000 */
[----:B------:R-:W-:Y:S01]  /*6e70*/  SHF.L.U32 R43, R74, 0x10, RZ ;  /* 0x000000104a2b7819 */ /* 0x000fe200000006ff */
[----:B------:R-:W-:Y:S01]  /*6e80*/  FMUL R28, R38, R32 ;  /* 0x00000020261c7220 */ /* 0x000fe20000400000 */
[----:B------:R-:W-:Y:S01]  /*6e90*/  LOP3.LUT R42, R74, 0xffff0000, RZ, 0xc0, !PT ;  /* 0xffff00004a2a7812 */ /* 0x000fe200078ec0ff */
[C---:B------:R-:W-:Y:S01]  /*6ea0*/  FMUL R29, R38.reuse, R33 ;  /* 0x00000021261d7220 */ /* 0x040fe20000400000 */
[----:B------:R-:W-:Y:S01]  /*6eb0*/  SHF.L.U32 R45, R75, 0x10, RZ ;  /* 0x000000104b2d7819 */ /* 0x000fe200000006ff */
[C---:B------:R-:W-:Y:S01]  /*6ec0*/  FMUL R30, R38.reuse, R34 ;  /* 0x00000022261e7220 */ /* 0x040fe20000400000 */
[----:B------:R-:W-:Y:S01]  /*6ed0*/  FFMA R31, R41, R40, R31 ;  /* 0x00000028291f7223 */ /* 0x000fe2000000001f */
[----:B------:R-:W-:Y:S01]  /*6ee0*/  FMUL R35, R38, R35 ;  /* 0x0000002326237220 */ /* 0x000fe20000400000 */
[----:B------:R-:W-:Y:S01]  /*6ef0*/  F2FP.BF16.F32.PACK_AB R69, R23, R18 ;  /* 0x000000121745723e */ /* 0x000fe200000010ff */
[----:B------:R-:W-:Y:S01]  /*6f00*/  FFMA R28, R41, R43, R28 ;  /* 0x0000002b291c7223 */ /* 0x000fe2000000001c */
[----:B------:R-:W-:Y:S01]  /*6f10*/  F2FP.BF16.F32.PACK_AB R70, R21, R20 ;  /* 0x000000141546723e */ /* 0x000fe200000010ff */
[----:B------:R-:W-:Y:S01]  /*6f20*/  FFMA R29, R41, R42, R29 ;  /* 0x0000002a291d7223 */ /* 0x000fe2000000001d */
[----:B------:R-:W-:Y:S01]  /*6f30*/  F2FP.BF16.F32.PACK_AB R71, R27, R22 ;  /* 0x000000161b47723e */ /* 0x000fe200000010ff */
[C---:B------:R-:W-:Y:S01]  /*6f40*/  FFMA R30, R41.reuse, R45, R30 ;  /* 0x0000002d291e7223 */ /* 0x040fe2000000001e */
[----:B------:R-:W-:Y:S01]  /*6f50*/  FFMA R35, R41, R44, R35 ;  /* 0x0000002c29237223 */ /* 0x000fe20000000023 */
[----:B------:R-:W-:Y:S02]  /*6f60*/  F2FP.BF16.F32.PACK_AB R104, R25, R24 ;  /* 0x000000181968723e */ /* 0x000fe400000010ff */
[----:B------:R1:W-:Y:S01]  /*6f70*/  STS.128 [R47+0x20], R68 ;  /* 0x000020442f007388 */ /* 0x0003e20000000c00 */
[----:B------:R-:W-:Y:S02]  /*6f80*/  F2FP.BF16.F32.PACK_AB R105, R31, R26 ;  /* 0x0000001a1f69723e */ /* 0x000fe400000010ff */
[----:B------:R-:W-:Y:S02]  /*6f90*/  F2FP.BF16.F32.PACK_AB R106, R29, R28 ;  /* 0x0000001c1d6a723e */ /* 0x000fe400000010ff */
[----:B------:R-:W-:Y:S05]  /*6fa0*/  F2FP.BF16.F32.PACK_AB R107, R35, R30 ;  /* 0x0000001e236b723e */ /* 0x000fea00000010ff */
[----:B------:R1:W-:Y:S01]  /*6fb0*/  STS.128 [R46+0x10], R104 ;  /* 0x000010682e007388 */ /* 0x0003e20000000c00 */
[----:B------:R-:W-:Y:S01]  /*6fc0*/  @!PT LDS RZ, [RZ] ;  /* 0x00000000fffff984 */ /* 0x000fe20000000800 */
[----:B------:R-:W-:Y:S01]  /*6fd0*/  @!PT LDS RZ, [RZ] ;  /* 0x00000000fffff984 */ /* 0x000fe20000000800 */
[----:B------:R-:W-:Y:S01]  /*6fe0*/  @!PT LDS RZ, [RZ] ;  /* 0x00000000fffff984 */ /* 0x000fe20000000800 */
[----:B------:R-:W-:Y:S01]  /*6ff0*/  @!PT LDS RZ, [RZ] ;  /* 0x00000000fffff984 */ /* 0x000fe20000000800 */
[----:B------:R3:W-:Y:S07]  /*7000*/  MEMBAR.ALL.CTA ;  /* 0x0000000000007992 */ /* 0x0007ee0000008000 */
[----:B---3--:R-:W3:Y:S02]  /*7010*/  FENCE.VIEW.ASYNC.S ;  /* 0x00000000000073c6 */ /* 0x008ee40000000000 */
[----:B---3--:R-:W-:Y:S06]  /*7020*/  BAR.SYNC.DEFER_BLOCKING 0x1, 0x80 ;  /* 0x0042000000007b1d */ /* 0x008fec0000010000 */
[----:B------:R-:W-:Y:S05]  /*7030*/  @P0 BRA `(.L_x_112) ;  /* 0x0000000000240947 */ /* 0x000fea0003800000 */
[----:B------:R-:W3:Y:S01]  /*7040*/  LDCU.64 UR6, c[0x0][0x348] ;  /* 0x00006900ff0677ac */ /* 0x000ee20008000a00 */
[----:B------:R-:W-:Y:S01]  /*7050*/  R2UR UR5, R108 ;  /* 0x000000006c0572ca */ /* 0x000fe200000e0000 */
[----:B------:R-:W-:Y:S11]  /*7060*/  UMOV UR51, UR36 ;  /* 0x0000002400337c82 */ /* 0x000ff60008000000 */
[----:B------:R-:W-:Y:S01]  /*7070*/  @!UPT UIADD3 URZ, UPT, UPT, URZ, URZ, URZ ;  /* 0x000000fffffff290 */ /* 0x000fe2000fffe0ff */
[----:B------:R-:W-:Y:S02]  /*7080*/  UIADD3 UR48, UPT, UPT, UR47, 0x200, UR5 ;  /* 0x000002002f307890 */ /* 0x000fe4000fffe005 */
[----:B---3--:R-:W-:Y:S04]  /*7090*/  UIADD3 UR4, UP0, UPT, UR6, 0x680, URZ ;  /* 0x0000068006047890 */ /* 0x008fe8000ff1e0ff */
[----:B------:R-:W-:Y:S09]  /*70a0*/  UIADD3.X UR5, UPT, UPT, URZ, UR7, URZ, UP0, !UPT ;  /* 0x00000007ff057290 */ /* 0x000ff200087fe4ff */
[----:B------:R3:W-:Y:S02]  /*70b0*/  UTMASTG.3D [UR48], [UR4] ;  /* 0x00000030040073b5 */ /* 0x0007e40008010000 */
[----:B---3--:R0:W-:Y:S02]  /*70c0*/  UTMACMDFLUSH ;  /* 0x00000000000079b7 */ /* 0x0081e40000000000 */
.L_x_112:
[----:B------:R-:W-:Y:S05]  /*70d0*/  BSYNC.RECONVERGENT B0 ;  /* 0x0000000000007941 */ /* 0x000fea0003800200 */
.L_x_111:
[----:B------:R-:W-:Y:S01]  /*70e0*/  UIADD3 UR44, UPT, UPT, UR46, 0x1, URZ ;  /* 0x000000012e2c7890 */ /* 0x000fe2000fffe0ff */
[----:B------:R-:W-:Y:S03]  /*70f0*/  BSSY.RECONVERGENT B0, `(.L_x_113) ;  /* 0x0000005000007945 */ /* 0x000fe60003800200 */
[----:B------:R-:W-:Y:S04]  /*7100*/  UISETP.NE.AND UP0, UPT, UR44, 0x3, UPT ;  /* 0x000000032c00788c */ /* 0x000fe8000bf05270 */
[----:B------:R-:W-:Y:S01]  /*7110*/  USEL UR45, UR44, URZ, UP0 ;  /* 0x000000ff2c2d7287 */ /* 0x000fe20008000000 */
[----:B------:R-:W-:Y:S11]  /*7120*/  @P0 BRA `(.L_x_114) ;  /* 0x0000000000040947 */ /* 0x000ff60003800000 */
[----:B------:R-:W-:Y:S04]  /*7130*/  DEPBAR.LE SB0, 0x1 ;  /* 0x000080400000791a */ /* 0x000fe80000000000 */
.L_x_114:
[----:B------:R-:W-:Y:S05]  /*7140*/  BSYNC.RECONVERGENT B0 ;  /* 0x0000000000007941 */ /* 0x000fea0003800200 */
.L_x_113:
[----:B------:R-:W-:Y:S01]  /*7150*/  BAR.SYNC.DEFER_BLOCKING 0x1, 0x80 ;  /* 0x0042000000007b1d */ /* 0x000fe20000010000 */
[----:B------:R-:W-:Y:S01]  /*7160*/  ISETP.NE.AND P1, PT, R102, RZ, PT ;  /* 0x000000ff6600720c */ /* 0x000fe20003f25270 */
[----:B------:R-:W-:Y:S01]  /*7170*/  UISETP.NE.AND UP0, UPT, UR53, URZ, UPT ;  /* 0x000000ff3500728c */ /* 0x000fe2000bf05270 */
[----:B------:R-:W-:Y:S11]  /*7180*/  LEA R3, R110, UR47, 0x3 ;  /* 0x0000002f6e037c11 */ /* 0x000ff6000f8e18ff */
[----:B------:R-:W-:Y:S01]  /*7190*/  @P1 SHF.L.U32 R4, R109, 0x1f, RZ ;  /* 0x0000001f6d041819 */ /* 0x000fe200000006ff */
[----:B------:R-:W-:Y:S06]  /*71a0*/  BRA.U !UP0, `(.L_x_115) ;  /* 0x0000000108247547 */ /* 0x000fec000b800000 */
[----:B------:R-:W3:Y:S01]  /*71b0*/  S2R R0, SR_CgaCtaId ;  /* 0x0000000000007919 */ /* 0x000ee20000008800 */
[----:B------:R-:W-:Y:S01]  /*71c0*/  IMAD.U32 R2, RZ, RZ, UR52 ;  /* 0x00000034ff027e24 */ /* 0x000fe2000f8e00ff */
[----:B------:R-:W-:Y:S04]  /*71d0*/  UIADD3 UR4, UPT, UPT, UR52, 0x1, URZ ;  /* 0x0000000134047890 */ /* 0x000fe8000fffe0ff */
[----:B------:R-:W-:Y:S01]  /*71e0*/  @P1 LEA R2, R2, UR47, 0x3 ;  /* 0x0000002f02021c11 */ /* 0x000fe2000f8e18ff */
[----:B------:R-:W-:Y:S04]  /*71f0*/  UISETP.NE.AND UP0, UPT, UR4, 0x3, UPT ;  /* 0x000000030400788c */ /* 0x000fe8000bf05270 */
[----:B------:R-:W-:Y:S01]  /*7200*/  @P1 VIADD R5, R2, 0x48 ;  /* 0x0000004802051836 */ /* 0x000fe20000000000 */
[----:B------:R-:W-:Y:S04]  /*7210*/  USEL UR52, UR4, URZ, UP0 ;  /* 0x000000ff04347287 */ /* 0x000fe80008000000 */
[----:B---3--:R-:W-:Y:S04]  /*7220*/  @P1 PRMT R0, R0, 0x654, R5 ;  /* 0x0000065400001816 */ /* 0x008fe80000000005 */
[----:B------:R3:W-:Y:S04]  /*7230*/  @P1 SYNCS.ARRIVE.TRANS64.RED.A1T0 RZ, [R0+URZ], RZ ;  /* 0x000000ff00ff19a7 */ /* 0x0007e800081004ff */
.L_x_115:
[----:B------:R-:W4:Y:S01]  /*7240*/  @P1 SYNCS.PHASECHK.TRANS64.TRYWAIT P0, [R3+URZ+0x30], R4 ;  /* 0x00003004030015a7 */ /* 0x000f2200080011ff */
[----:B------:R-:W-:Y:S01]  /*7250*/  BSSY B1, `(.L_x_116) ;  /* 0x0000015000017945 */ /* 0x000fe20003800000 */
[----:B----4-:R-:W-:Y:S03]  /*7260*/  @P1 SEL R103, RZ, 0x1, !P0 ;  /* 0x00000001ff671807 */ /* 0x010fe60004000000 */
[----:B------:R-:W-:Y:S05]  /*7270*/  @!P1 BRA `(.L_x_117) ;  /* 0x0000000000489947 */ /* 0x000fea0003800000 */
[----:B------:R-:W-:Y:S01]  /*7280*/  ISETP.NE.AND P1, PT, R111, RZ, PT ;  /* 0x000000ff6f00720c */ /* 0x000fe20003f25270 */
[----:B------:R-:W-:Y:S01]  /*7290*/  BSSY B0, `(.L_x_118) ;  /* 0x000000a000007945 */ /* 0x000fe20003800000 */
[----:B------:R-:W-:Y:S11]  /*72a0*/  ISETP.NE.AND P0, PT, R103, RZ, PT ;  /* 0x000000ff6700720c */ /* 0x000ff60003f05270 */
[----:B------:R-:W-:Y:S04]  /*72b0*/  @P1 IMAD R110, R110, 0x2000, R97 ;  /* 0x000020006e6e1824 */ /* 0x000fe800078e0261 */
[----:B------:R-:W-:Y:S01]  /*72c0*/  @P1 IMAD.IADD R5, R81, 0x1, R110 ;  /* 0x0000000151051824 */ /* 0x000fe200078e026e */
[----:B------:R-:W-:Y:S03]  /*72d0*/  @P1 IADD3 R2, PT, PT, R80, R110, RZ ;  /* 0x0000006e50021210 */ /* 0x000fe60007ffe0ff */
[----:B---3--:R-:W-:Y:S01]  /*72e0*/  @P1 IMAD.IADD R0, R96, 0x1, R5 ;  /* 0x0000000160001824 */ /* 0x008fe200078e0205 */
[----:B------:R-:W-:Y:S06]  /*72f0*/  @P0 BRA `(.L_x_119) ;  /* 0x00000000000c0947 */ /* 0x000fec0003800000 */
[----:B------:R-:W-:Y:S04]  /*7300*/  SHF.L.U32 R4, R109, 0x1f, RZ ;  /* 0x0000001f6d047819 */ /* 0x000fe800000006ff */
[----:B------:R-:W3:Y:S02]  /*7310*/  SYNCS.PHASECHK.TRANS64.TRYWAIT P0, [R3+URZ+0x30], R4 ;  /* 0x00003004030075a7 */ /* 0x000ee400080011ff */
[----:B---3--:R-:W-:Y:S05]  /*7320*/  @!P0 BRA `(.L_x_120) ;  /* 0x0000001800788947 */ /* 0x008fea0003800000 */
.L_x_119:
[----:B------:R-:W-:Y:S05]  /*7330*/  BSYNC B0 ;  /* 0x0000000000007941 */ /* 0x000fea0003800000 */
.L_x_118:
[----:B------:R-:W-:Y:S11]  /*7340*/  ISETP.NE.AND P0, PT, R111, RZ, PT ;  /* 0x000000ff6f00720c */ /* 0x000ff60003f05270 */
[----:B------:R-:W-:Y:S02]  /*7350*/  @!UPT UIADD3 URZ, UPT, UPT, URZ, URZ, URZ ;  /* 0x000000fffffff290 */ /* 0x000fe4000fffe0ff */
[----:B------:R4:W1:Y:S04]  /*7360*/  @P0 LDS.128 R48, [R110] ;  /* 0x000000006e300984 */ /* 0x0008680000000c00 */
[----:B------:R4:W1:Y:S04]  /*7370*/  @P0 LDS.128 R64, [R2+0x20] ;  /* 0x0000200002400984 */ /* 0x0008680000000c00 */
[----:B------:R4:W1:Y:S04]  /*7380*/  @P0 LDS.128 R56, [R5+0x10] ;  /* 0x0000100005380984 */ /* 0x0008680000000c00 */
[----:B------:R4:W1:Y:S02]  /*7390*/  @P0 LDS.128 R72, [R0+0x10] ;  /* 0x0000100000480984 */ /* 0x0008640000000c00 */
.L_x_117:
[----:B------:R-:W-:Y:S05]  /*73a0*/  BSYNC B1 ;  /* 0x0000000000017941 */ /* 0x000fea0003800000 */
.L_x_116:
[----:B---34-:R-:W-:Y:S05]  /*73b0*/  VIADD R0, R39, 0x20 ;  /* 0x0000002027007836 */ /* 0x018fea0000000000 */
[----:B------:R-:W-:Y:S04]  /*73c0*/  SHF.R.U32.HI R0, RZ, 0x15, R0 ;  /* 0x00000015ff007819 */ /* 0x000fe80000011600 */
[----:B------:R-:W-:Y:S11]  /*73d0*/  LOP3.LUT P0, RZ, R0, 0x3, R85, 0x48, !PT ;  /* 0x0000000300ff7812 */ /* 0x000ff60007804855 */
[----:B------:R-:W-:Y:S02]  /*73e0*/  @!UPT UIADD3 URZ, UPT, UPT, URZ, URZ, URZ ;  /* 0x000000fffffff290 */ /* 0x000fe4000fffe0ff */
[----:B------:R-:W-:Y:S05]  /*73f0*/  @!P0 BRA `(.L_x_121) ;  /* 0x0000000000408947 */ /* 0x000fea0003800000 */
[----:B------:R-:W3:Y:S01]  /*7400*/  LDCU.64 UR8, c[0x4][0x70] ;  /* 0x01000e00ff0877ac */ /* 0x000ee20008000a00 */
[----:B------:R-:W-:Y:S01]  /*7410*/  MOV R3, 0x0 ;  /* 0x0000000000037802 */ /* 0x000fe20000000f00 */
[----:B------:R-:W-:Y:S02]  /*7420*/  HFMA2 R12, -RZ, RZ, 0, 5.9604644775390625e-08 ;  /* 0x00000001ff0c7431 */ /* 0x000fe400000001ff */
[----:B------:R-:W-:Y:S02]  /*7430*/  IMAD.MOV.U32 R8, RZ, RZ, 0x192 ;  /* 0x00000192ff087424 */ /* 0x000fe400078e00ff */
[----:B------:R-:W-:Y:S01]  /*7440*/  IMAD.MOV.U32 R13, RZ, RZ, RZ ;  /* 0x000000ffff0d7224 */ /* 0x000fe200078e00ff */
[----:B------:R-:W4:Y:S01]  /*7450*/  LDCU.64 UR6, c[0x4][0x78] ;  /* 0x01000f00ff0677ac */ /* 0x000f220008000a00 */
[----:B------:R-:W1:Y:S01]  /*7460*/  LDC.64 R2, c[0x4][R3] ;  /* 0x0100000003027b82 */ /* 0x000e620000000a00 */
[----:B------:R-:W5:Y:S01]  /*7470*/  LDCU.64 UR4, c[0x4][0x10] ;  /* 0x01000200ff0477ac */ /* 0x000f620008000a00 */
[----:B---3--:R-:W-:Y:S01]  /*7480*/  MOV R5, UR9 ;  /* 0x0000000900057c02 */ /* 0x008fe20008000f00 */
[----:B------:R-:W-:Y:S01]  /*7490*/  IMAD.U32 R4, RZ, RZ, UR8 ;  /* 0x00000008ff047e24 */ /* 0x000fe2000f8e00ff */
[----:B----4-:R-:W-:Y:S01]  /*74a0*/  MOV R7, UR7 ;  /* 0x0000000700077c02 */ /* 0x010fe20008000f00 */
[----:B------:R-:W-:Y:S01]  /*74b0*/  IMAD.U32 R6, RZ, RZ, UR6 ;  /* 0x00000006ff067e24 */ /* 0x000fe2000f8e00ff */
[----:B-----5:R-:W-:Y:S01]  /*74c0*/  MOV R11, UR5 ;  /* 0x00000005000b7c02 */ /* 0x020fe20008000f00 */
[----:B------:R-:W-:Y:S02]  /*74d0*/  IMAD.U32 R10, RZ, RZ, UR4 ;  /* 0x00000004ff0a7e24 */ /* 0x000fe4000f8e00ff */
[----:B------:R-:W-:Y:S07]  /*74e0*/  LEPC R20, `(.L_x_121) ;  /* 0x000000001014794e */ /* 0x000fee0000000000 */
[----:B-12---:R-:W-:Y:S05]  /*74f0*/  CALL.ABS.NOINC R2 ;  /* 0x0000000002007343 */ /* 0x006fea0003c00000 */
.L_x_121:
[----:B------:R-:W-:Y:S01]  /*7500*/  ISETP.NE.AND P0, PT, R98, RZ, PT ;  /* 0x000000ff6200720c */ /* 0x000fe20003f05270 */
[----:B------:R-:W-:Y:S05]  /*7510*/  WARPSYNC.ALL ;  /* 0x0000000000007948 */ /* 0x000fea0003800000 */
[----:B------:R-:W-:Y:S01]  /*7520*/  R2UR UR4, R39 ;  /* 0x00000000270472ca */ /* 0x000fe200000e0000 */
[----:B------:R-:W-:Y:S01]  /*7530*/  BSSY.RECONVERGENT B0, `(.L_x_122) ;  /* 0x0000090000007945 */ /* 0x000fe20003800200 */
[C---:B-1----:R-:W-:Y:S02]  /*7540*/  SHF.L.U32 R40, R48.reuse, 0x10, RZ ;  /* 0x0000001030287819 */ /* 0x042fe400000006ff */
[----:B------:R-:W-:Y:S02]  /*7550*/  LOP3.LUT R42, R48, 0xffff0000, RZ, 0xc0, !PT ;  /* 0xffff0000302a7812 */ /* 0x000fe400078ec0ff */
[C---:B------:R-:W-:Y:S02]  /*7560*/  SHF.L.U32 R43, R49.reuse, 0x10, RZ ;  /* 0x00000010312b7819 */ /* 0x040fe400000006ff */
[----:B------:R-:W-:Y:S02]  /*7570*/  LOP3.LUT R44, R49, 0xffff0000, RZ, 0xc0, !PT ;  /* 0xffff0000312c7812 */ /* 0x000fe400078ec0ff */
[C---:B------:R-:W-:Y:S02]  /*7580*/  SHF.L.U32 R45, R50.reuse, 0x10, RZ ;  /* 0x00000010322d7819 */ /* 0x040fe400000006ff */
[----:B--2---:R-:W-:Y:S01]  /*7590*/  LOP3.LUT R46, R50, 0xffff0000, RZ, 0xc0, !PT ;  /* 0xffff0000322e7812 */ /* 0x004fe200078ec0ff */
[----:B------:R-:W1:Y:S01]  /*75a0*/  LDTM.x32 R4, tmem[UR4+0x20] ;  /* 0x00002004000479ee */ /* 0x000e6200082c0000 */
[C---:B------:R-:W-:Y:S01]  /*75b0*/  SHF.L.U32 R47, R51.reuse, 0x10, RZ ;  /* 0x00000010332f7819 */ /* 0x040fe200000006ff */
[----:B------:R-:W-:Y:S01]  /*75c0*/  USHF.L.U32 UR4, UR45, 0xd, URZ ;  /* 0x0000000d2d047899 */ /* 0x000fe200080006ff */
[----:B------:R-:W-:Y:S01]  /*75d0*/  LOP3.LUT R48, R51, 0xffff0000, RZ, 0xc0, !PT ;  /* 0xffff000033307812 */ /* 0x000fe200078ec0ff */
[----:B------:R-:W-:Y:S01]  /*75e0*/  NOP ;  /* 0x0000000000007918 */ /* 0x000fe20000000000 */
[C---:B------:R-:W-:Y:S02]  /*75f0*/  SHF.L.U32 R49, R56.reuse, 0x10, RZ ;  /* 0x0000001038317819 */ /* 0x040fe400000006ff */
[----:B------:R-:W-:Y:S02]  /*7600*/  LOP3.LUT R51, R56, 0xffff0000, RZ, 0xc0, !PT ;  /* 0xffff000038337812 */ /* 0x000fe400078ec0ff */
[C---:B------:R-:W-:Y:S02]  /*7610*/  SHF.L.U32 R50, R57.reuse, 0x10, RZ ;  /* 0x0000001039327819 */ /* 0x040fe400000006ff */
[----:B------:R-:W-:Y:S02]  /*7620*/  LOP3.LUT R52, R57, 0xffff0000, RZ, 0xc0, !PT ;  /* 0xffff000039347812 */ /* 0x000fe400078ec0ff */
[----:B------:R-:W-:Y:S02]  /*7630*/  IADD3 R116, PT, PT, R97, UR4, RZ ;  /* 0x0000000461747c10 */ /* 0x000fe4000fffe0ff */
[C---:B------:R-:W-:Y:S02]  /*7640*/  SHF.L.U32 R53, R58.reuse, 0x10, RZ ;  /* 0x000000103a357819 */ /* 0x040fe400000006ff */
[----:B------:R-:W-:Y:S02]  /*7650*/  LOP3.LUT R54, R58, 0xffff0000, RZ, 0xc0, !PT ;  /* 0xffff00003a367812 */ /* 0x000fe400078ec0ff */
[----:B------:R-:W-:Y:S02]  /*7660*/  SHF.L.U32 R55, R59, 0x10, RZ ;  /* 0x000000103b377819 */ /* 0x000fe400000006ff */
[----:B------:R-:W-:Y:S02]  /*7670*/  IADD3 R89, PT, PT, R89, 0xb0, RZ ;  /* 0x000000b059597810 */ /* 0x000fe40007ffe0ff */
[----:B------:R-:W-:Y:S01]  /*7680*/  LOP3.LUT R56, R59, 0xffff0000, RZ, 0xc0, !PT ;  /* 0xffff00003b387812 */ /* 0x000fe200078ec0ff */
[C---:B-1----:R-:W-:Y:S01]  /*7690*/  FMUL R4, R38.reuse, R4 ;  /* 0x0000000426047220 */ /* 0x042fe20000400000 */
[----:B------:R-:W-:Y:S01]  /*76a0*/  IADD3 R103, PT, PT, R81, R116, RZ ;  /* 0x0000007451677210 */ /* 0x000fe20007ffe0ff */
[----:B------:R-:W-:Y:S01]  /*76b0*/  FMUL R5, R38, R5 ;  /* 0x0000000526057220 */ /* 0x000fe20000400000 */
[----:B------:R-:W-:Y:S01]  /*76c0*/  SHF.L.U32 R57, R64, 0x10, RZ ;  /* 0x0000001040397819 */ /* 0x000fe200000006ff */
[----:B------:R-:W-:Y:S01]  /*76d0*/  FMUL R6, R38, R6 ;  /* 0x0000000626067220 */ /* 0x000fe20000400000 */
[----:B------:R-:W-:Y:S01]  /*76e0*/  IADD3 R116, PT, PT, R80, R116, RZ ;  /* 0x0000007450747210 */ /* 0x000fe20007ffe0ff */
[----:B------:R-:W-:Y:S01]  /*76f0*/  FMUL R7, R38, R7 ;  /* 0x0000000726077220 */ /* 0x000fe20000400000 */
[----:B------:R-:W-:Y:S01]  /*7700*/  LOP3.LUT R58, R64, 0xffff0000, RZ, 0xc0, !PT ;  /* 0xffff0000403a7812 */ /* 0x000fe200078ec0ff */
[----:B------:R-:W-:Y:S01]  /*7710*/  FFMA R4, R41, R40, R4 ;  /* 0x0000002829047223 */ /* 0x000fe20000000004 */
[----:B------:R-:W-:Y:S01]  /*7720*/  SHF.L.U32 R59, R65, 0x10, RZ ;  /* 0x00000010413b7819 */ /* 0x000fe200000006ff */
[C---:B------:R-:W-:Y:S01]  /*7730*/  FMUL R8, R38.reuse, R8 ;  /* 0x0000000826087220 */ /* 0x040fe20000400000 */
[----:B------:R-:W-:Y:S01]  /*7740*/  LOP3.LUT R89, R89, 0xfefffff8, RZ, 0xc0, !PT ;  /* 0xfefffff859597812 */ /* 0x000fe200078ec0ff */
[----:B------:R-:W-:Y:S01]  /*7750*/  FFMA R5, R41, R42, R5 ;  /* 0x0000002a29057223 */ /* 0x000fe20000000005 */
[----:B------:R-:W-:Y:S01]  /*7760*/  LOP3.LUT R60, R65, 0xffff0000, RZ, 0xc0, !PT ;  /* 0xffff0000413c7812 */ /* 0x000fe200078ec0ff */
[----:B------:R-:W-:Y:S01]  /*7770*/  FMUL R9, R38, R9 ;  /* 0x0000000926097220 */ /* 0x000fe20000400000 */
[----:B------:R-:W-:Y:S01]  /*7780*/  SHF.L.U32 R61, R66, 0x10, RZ ;  /* 0x00000010423d7819 */ /* 0x000fe200000006ff */
[----:B------:R1:W-:Y:S01]  /*7790*/  SYNCS.ARRIVE.TRANS64.RED.A1T0 RZ, [R89+URZ], RZ ;  /* 0x000000ff59ff79a7 */ /* 0x0003e200081004ff */
[----:B------:R-:W-:Y:S01]  /*77a0*/  F2FP.BF16.F32.PACK_AB R80, R5, R4 ;  /* 0x000000040550723e */ /* 0x000fe200000010ff */
[C---:B------:R-:W-:Y:S01]  /*77b0*/  FFMA R6, R41.reuse, R43, R6 ;  /* 0x0000002b29067223 */ /* 0x040fe20000000006 */
[----:B------:R-:W-:Y:S01]  /*77c0*/  IADD3 R117, PT, PT, R96, R103, RZ ;  /* 0x0000006760757210 */ /* 0x000fe20007ffe0ff */
[C---:B------:R-:W-:Y:S01]  /*77d0*/  FFMA R7, R41.reuse, R44, R7 ;  /* 0x0000002c29077223 */ /* 0x040fe20000000007 */
[C---:B------:R-:W-:Y:S01]  /*77e0*/  FFMA R8, R41.reuse, R45, R8 ;  /* 0x0000002d29087223 */ /* 0x040fe20000000008 */
[----:B------:R-:W-:Y:S01]  /*77f0*/  FFMA R9, R41, R46, R9 ;  /* 0x0000002e29097223 */ /* 0x000fe20000000009 */
[----:B------:R-:W-:Y:S01]  /*7800*/  FMUL R10, R38, R10 ;  /* 0x0000000a260a7220 */ /* 0x000fe20000400000 */
[----:B------:R-:W-:Y:S01]  /*7810*/  LOP3.LUT R62, R66, 0xffff0000, RZ, 0xc0, !PT ;  /* 0xffff0000423e7812 */ /* 0x000fe200078ec0ff */
[C---:B------:R-:W-:Y:S01]  /*7820*/  FMUL R11, R38.reuse, R11 ;  /* 0x0000000b260b7220 */ /* 0x040fe20000400000 */
[----:B------:R-:W-:Y:S01]  /*7830*/  F2FP.BF16.F32.PACK_AB R81, R7, R6 ;  /* 0x000000060751723e */ /* 0x000fe200000010ff */
[----:B------:R-:W-:Y:S01]  /*7840*/  FFMA R10, R41, R47, R10 ;  /* 0x0000002f290a7223 */ /* 0x000fe2000000000a */
[----:B------:R-:W-:Y:S01]  /*7850*/  F2FP.BF16.F32.PACK_AB R82, R9, R8 ;  /* 0x000000080952723e */ /* 0x000fe200000010ff */
[----:B------:R-:W-:Y:S01]  /*7860*/  FFMA R11, R41, R48, R11 ;  /* 0x00000030290b7223 */ /* 0x000fe2000000000b */
[C---:B------:R-:W-:Y:S01]  /*7870*/  FMUL R0, R38.reuse, R12 ;  /* 0x0000000c26007220 */ /* 0x040fe20000400000 */
[C---:B------:R-:W-:Y:S01]  /*7880*/  FMUL R2, R38.reuse, R13 ;  /* 0x0000000d26027220 */ /* 0x040fe20000400000 */
[C---:B------:R-:W-:Y:S01]  /*7890*/  FMUL R3, R38.reuse, R14 ;  /* 0x0000000e26037220 */ /* 0x040fe20000400000 */
[----:B------:R-:W-:Y:S01]  /*78a0*/  SHF.L.U32 R63, R67, 0x10, RZ ;  /* 0x00000010433f7819 */ /* 0x000fe200000006ff */
[----:B------:R-:W-:Y:S01]  /*78b0*/  FFMA R0, R41, R49, R0 ;  /* 0x0000003129007223 */ /* 0x000fe20000000000 */
[----:B------:R-:W-:Y:S01]  /*78c0*/  F2FP.BF16.F32.PACK_AB R83, R11, R10 ;  /* 0x0000000a0b53723e */ /* 0x000fe200000010ff */
[----:B------:R-:W-:Y:S01]  /*78d0*/  FFMA R2, R41, R51, R2 ;  /* 0x0000003329027223 */ /* 0x000fe20000000002 */
[C---:B------:R-:W-:Y:S01]  /*78e0*/  FMUL R15, R38.reuse, R15 ;  /* 0x0000000f260f7220 */ /* 0x040fe20000400000 */
[C---:B------:R-:W-:Y:S01]  /*78f0*/  FMUL R12, R38.reuse, R16 ;  /* 0x00000010260c7220 */ /* 0x040fe20000400000 */
[----:B------:R-:W-:Y:S01]  /*7900*/  FMUL R13, R38, R17 ;  /* 0x00000011260d7220 */ /* 0x000fe20000400000 */
[----:B------:R1:W-:Y:S01]  /*7910*/  STS.128 [R97+UR4], R80 ;  /* 0x0000005061007988 */ /* 0x0003e20008000c04 */
[----:B------:R-:W-:Y:S01]  /*7920*/  LOP3.LUT R64, R67, 0xffff0000, RZ, 0xc0, !PT ;  /* 0xffff000043407812 */ /* 0x000fe200078ec0ff */
[C---:B------:R-:W-:Y:S01]  /*7930*/  FFMA R3, R41.reuse, R50, R3 ;  /* 0x0000003229037223 */ /* 0x040fe20000000003 */
[----:B------:R-:W-:Y:S01]  /*7940*/  SHF.L.U32 R65, R72, 0x10, RZ ;  /* 0x0000001048417819 */ /* 0x000fe200000006ff */
[C---:B------:R-:W-:Y:S01]  /*7950*/  FFMA R15, R41.reuse, R52, R15 ;  /* 0x00000034290f7223 */ /* 0x040fe2000000000f */
[----:B------:R-:W-:Y:S01]  /*7960*/  F2FP.BF16.F32.PACK_AB R104, R2, R0 ;  /* 0x000000000268723e */ /* 0x000fe200000010ff */
[C---:B------:R-:W-:Y:S01]  /*7970*/  FFMA R12, R41.reuse, R53, R12 ;  /* 0x00000035290c7223 */ /* 0x040fe2000000000c */
[C---:B------:R-:W-:Y:S01]  /*7980*/  FFMA R13, R41.reuse, R54, R13 ;  /* 0x00000036290d7223 */ /* 0x040fe2000000000d */
[C---:B------:R-:W-:Y:S01]  /*7990*/  FMUL R14, R38.reuse, R18 ;  /* 0x00000012260e7220 */ /* 0x040fe20000400000 */
[C---:B------:R-:W-:Y:S01]  /*79a0*/  FMUL R19, R38.reuse, R19 ;  /* 0x0000001326137220 */ /* 0x040fe20000400000 */
[C---:B------:R-:W-:Y:S01]  /*79b0*/  FMUL R16, R38.reuse, R20 ;  /* 0x0000001426107220 */ /* 0x040fe20000400000 */
[C---:B------:R-:W-:Y:S01]  /*79c0*/  FMUL R17, R38.reuse, R21 ;  /* 0x0000001526117220 */ /* 0x040fe20000400000 */
[C---:B------:R-:W-:Y:S01]  /*79d0*/  FFMA R14, R41.reuse, R55, R14 ;  /* 0x00000037290e7223 */ /* 0x040fe2000000000e */
        /* <DEDUP_REMOVED lines=9> */
[----:B------:R-:W-:Y:S01]  /*7a70*/  FFMA R23, R41, R60, R23 ;  /* 0x0000003c29177223 */ /* 0x000fe20000000017 */
[C---:B------:R-:W-:Y:S01]  /*7a80*/  FMUL R27, R38.reuse, R27 ;  /* 0x0000001b261b7220 */ /* 0x040fe20000400000 */
[----:B------:R-:W-:Y:S01]  /*7a90*/  F2FP.BF16.F32.PACK_AB R105, R15, R3 ;  /* 0x000000030f69723e */ /* 0x000fe200000010ff */
[----:B------:R-:W-:Y:S01]  /*7aa0*/  FFMA R20, R41, R61, R20 ;  /* 0x0000003d29147223 */ /* 0x000fe20000000014 */
[----:B------:R-:W-:Y:S01]  /*7ab0*/  F2FP.BF16.F32.PACK_AB R106, R13, R12 ;  /* 0x0000000c0d6a723e */ /* 0x000fe200000010ff */
[----:B------:R-:W-:Y:S01]  /*7ac0*/  FMUL R24, R38, R28 ;  /* 0x0000001c26187220 */ /* 0x000fe20000400000 */
[----:B------:R-:W-:Y:S01]  /*7ad0*/  F2FP.BF16.F32.PACK_AB R107, R19, R14 ;  /* 0x0000000e136b723e */ /* 0x000fe200000010ff */
[----:B------:R-:W-:Y:S01]  /*7ae0*/  FFMA R21, R41, R62, R21 ;  /* 0x0000003e29157223 */ /* 0x000fe20000000015 */
[----:B------:R-:W-:Y:S01]  /*7af0*/  LOP3.LUT R66, R72, 0xffff0000, RZ, 0xc0, !PT ;  /* 0xffff000048427812 */ /* 0x000fe200078ec0ff */
[C---:B------:R-:W-:Y:S01]  /*7b00*/  FMUL R25, R38.reuse, R29 ;  /* 0x0000001d26197220 */ /* 0x040fe20000400000 */
[----:B------:R-:W-:Y:S01]  /*7b10*/  SHF.L.U32 R67, R73, 0x10, RZ ;  /* 0x0000001049437819 */ /* 0x000fe200000006ff */
[----:B------:R1:W-:Y:S01]  /*7b20*/  STS.128 [R103+0x10], R104 ;  /* 0x0000106867007388 */ /* 0x0003e20000000c00 */
[----:B------:R-:W-:Y:S01]  /*7b30*/  FFMA R22, R41, R63, R22 ;  /* 0x0000003f29167223 */ /* 0x000fe20000000016 */
[----:B------:R-:W-:Y:S01]  /*7b40*/  LOP3.LUT R68, R73, 0xffff0000, RZ, 0xc0, !PT ;  /* 0xffff000049447812 */ /* 0x000fe200078ec0ff */
[----:B------:R-:W-:Y:S01]  /*7b50*/  FMUL R26, R38, R30 ;  /* 0x0000001e261a7220 */ /* 0x000fe20000400000 */
[C---:B------:R-:W-:Y:S01]  /*7b60*/  FFMA R27, R41.reuse, R64, R27 ;  /* 0x00000040291b7223 */ /* 0x040fe2000000001b */
[----:B------:R-:W-:Y:S01]  /*7b70*/  SHF.L.U32 R69, R74, 0x10, RZ ;  /* 0x000000104a457819 */ /* 0x000fe200000006ff */
[----:B------:R-:W-:Y:S01]  /*7b80*/  FMUL R31, R38, R31 ;  /* 0x0000001f261f7220 */ /* 0x000fe20000400000 */
[C---:B------:R-:W-:Y:S01]  /*7b90*/  FFMA R24, R41.reuse, R65, R24 ;  /* 0x0000004129187223 */ /* 0x040fe20000000018 */
[----:B------:R-:W-:Y:S01]  /*7ba0*/  LOP3.LUT R70, R74, 0xffff0000, RZ, 0xc0, !PT ;  /* 0xffff00004a467812 */ /* 0x000fe200078ec0ff */
[C---:B------:R-:W-:Y:S01]  /*7bb0*/  FMUL R28, R38.reuse, R32 ;  /* 0x00000020261c7220 */ /* 0x040fe20000400000 */
[----:B------:R-:W-:Y:S01]  /*7bc0*/  FFMA R25, R41, R66, R25 ;  /* 0x0000004229197223 */ /* 0x000fe20000000019 */
[----:B------:R-:W-:Y:S01]  /*7bd0*/  SHF.L.U32 R71, R75, 0x10, RZ ;  /* 0x000000104b477819 */ /* 0x000fe200000006ff */
[C---:B------:R-:W-:Y:S01]  /*7be0*/  FMUL R29, R38.reuse, R33 ;  /* 0x00000021261d7220 */ /* 0x040fe20000400000 */
[----:B------:R-:W-:Y:S01]  /*7bf0*/  FFMA R26, R41, R67, R26 ;  /* 0x00000043291a7223 */ /* 0x000fe2000000001a */
[----:B------:R-:W-:Y:S01]  /*7c00*/  LOP3.LUT R72, R75, 0xffff0000, RZ, 0xc0, !PT ;  /* 0xffff00004b487812 */ /* 0x000fe200078ec0ff */
        /* <DEDUP_REMOVED lines=8> */
[----:B------:R-:W-:Y:S01]  /*7c90*/  FFMA R30, R41, R71, R30 ;  /* 0x00000047291e7223 */ /* 0x000fe2000000001e */
[----:B------:R-:W-:Y:S01]  /*7ca0*/  F2FP.BF16.F32.PACK_AB R111, R27, R22 ;  /* 0x000000161b6f723e */ /* 0x000fe200000010ff */
[----:B------:R-:W-:Y:S01]  /*7cb0*/  FFMA R35, R41, R72, R35 ;  /* 0x0000004829237223 */ /* 0x000fe20000000023 */
[----:B------:R-:W-:Y:S02]  /*7cc0*/  F2FP.BF16.F32.PACK_AB R112, R25, R24 ;  /* 0x000000181970723e */ /* 0x000fe400000010ff */
[----:B------:R-:W-:Y:S01]  /*7cd0*/  F2FP.BF16.F32.PACK_AB R113, R31, R26 ;  /* 0x0000001a1f71723e */ /* 0x000fe200000010ff */
[----:B------:R1:W-:Y:S01]  /*7ce0*/  STS.128 [R116+0x20], R108 ;  /* 0x0000206c74007388 */ /* 0x0003e20000000c00 */
        /* <DEDUP_REMOVED lines=8> */
[----:B--2---:R-:W2:Y:S02]  /*7d70*/  FENCE.VIEW.ASYNC.S ;  /* 0x00000000000073c6 */ /* 0x004ea40000000000 */
[----:B--2---:R-:W-:Y:S06]  /*7d80*/  BAR.SYNC.DEFER_BLOCKING 0x1, 0x80 ;  /* 0x0042000000007b1d */ /* 0x004fec0000010000 */
[----:B------:R-:W-:Y:S05]  /*7d90*/  @P0 BRA `(.L_x_123) ;  /* 0x0000000000240947 */ /* 0x000fea0003800000 */
[----:B------:R-:W2:Y:S01]  /*7da0*/  LDCU.64 UR10, c[0x0][0x348] ;  /* 0x00006900ff0a77ac */ /* 0x000ea20008000a00 */
[----:B------:R-:W-:Y:S02]  /*7db0*/  UIADD3 UR9, UPT, UPT, UR49, 0x20, URZ ;  /* 0x0000002031097890 */ /* 0x000fe4000fffe0ff */
[----:B------:R-:W-:Y:S02]  /*7dc0*/  UIADD3 UR8, UPT, UPT, UR47, 0x200, UR4 ;  /* 0x000002002f087890 */ /* 0x000fe4000fffe004 */
[----:B--2---:R-:W-:Y:S03]  /*7dd0*/  UIADD3 UR6, UP0, UPT, UR10, 0x680, URZ ;  /* 0x000006800a067890 */ /* 0x004fe6000ff1e0ff */
[----:B------:R-:W-:Y:S01]  /*7de0*/  UMOV UR10, UR50 ;  /* 0x00000032000a7c82 */ /* 0x000fe20008000000 */
[----:B------:R-:W-:Y:S03]  /*7df0*/  UIADD3.X UR7, UPT, UPT, URZ, UR11, URZ, UP0, !UPT ;  /* 0x0000000bff077290 */ /* 0x000fe600087fe4ff */
[----:B------:R-:W-:Y:S06]  /*7e00*/  UMOV UR11, UR36 ;  /* 0x00000024000b7c82 */ /* 0x000fec0008000000 */
[----:B------:R2:W-:Y:S02]  /*7e10*/  UTMASTG.3D [UR8], [UR6] ;  /* 0x00000008060073b5 */ /* 0x0005e40008010000 */
[----:B--2---:R0:W-:Y:S02]  /*7e20*/  UTMACMDFLUSH ;  /* 0x00000000000079b7 */ /* 0x0041e40000000000 */
.L_x_123:
[----:B------:R-:W-:Y:S05]  /*7e30*/  BSYNC.RECONVERGENT B0 ;  /* 0x0000000000007941 */ /* 0x000fea0003800200 */
.L_x_122:
[----:B------:R-:W-:Y:S01]  /*7e40*/  UIADD3 UR4, UPT, UPT, UR45, 0x1, URZ ;  /* 0x000000012d047890 */ /* 0x000fe2000fffe0ff */
[----:B------:R-:W-:Y:S03]  /*7e50*/  BSSY.RECONVERGENT B0, `(.L_x_124) ;  /* 0x0000008000007945 */ /* 0x000fe60003800200 */
[----:B------:R-:W-:Y:S04]  /*7e60*/  UISETP.NE.AND UP0, UPT, UR4, 0x3, UPT ;  /* 0x000000030400788c */ /* 0x000fe8000bf05270 */
[----:B------:R-:W-:Y:S02]  /*7e70*/  UISETP.EQ.XOR UP1, UPT, UR44, 0x3, !UP0 ;  /* 0x000000032c00788c */ /* 0x000fe4000c722a70 */
[----:B------:R-:W-:Y:S02]  /*7e80*/  USEL UR46, UR4, URZ, UP0 ;  /* 0x000000ff042e7287 */ /* 0x000fe40008000000 */
[----:B------:R-:W-:Y:S04]  /*7e90*/  USEL UR5, URZ, 0x1, !UP1 ;  /* 0x00000001ff057887 */ /* 0x000fe8000c800000 */
[----:B------:R-:W-:Y:S01]  /*7ea0*/  ULOP3.LUT UR54, UR54, UR5, URZ, 0x3c, !UPT ;  /* 0x0000000536367292 */ /* 0x000fe2000f8e3cff */
[----:B------:R-:W-:Y:S11]  /*7eb0*/  @P0 BRA `(.L_x_125) ;  /* 0x0000000000040947 */ /* 0x000ff60003800000 */
[----:B------:R-:W-:Y:S04]  /*7ec0*/  DEPBAR.LE SB0, 0x1 ;  /* 0x000080400000791a */ /* 0x000fe80000000000 */
.L_x_125:
[----:B------:R-:W-:Y:S05]  /*7ed0*/  BSYNC.RECONVERGENT B0 ;  /* 0x0000000000007941 */ /* 0x000fea0003800200 */
.L_x_124:
[----:B------:R-:W-:Y:S01]  /*7ee0*/  BAR.SYNC.DEFER_BLOCKING 0x1, 0x80 ;  /* 0x0042000000007b1d */ /* 0x000fe20000010000 */
[----:B------:R-:W-:Y:S01]  /*7ef0*/  UISETP.NE.AND UP0, UPT, UR53, -0x2, UPT ;  /* 0xfffffffe3500788c */ /* 0x000fe2000bf05270 */
[----:B------:R-:W-:Y:S08]  /*7f00*/  IADD3 R0, PT, PT, R36, 0x1, RZ ;  /* 0x0000000124007810 */ /* 0x000ff00007ffe0ff */
[----:B------:R-:W-:Y:S05]  /*7f10*/  BRA.U !UP0, `(.L_x_126) ;  /* 0x0000000108287547 */ /* 0x000fea000b800000 */
[----:B------:R-:W2:Y:S01]  /*7f20*/  S2R R2, SR_CgaCtaId ;  /* 0x0000000000027919 */ /* 0x000ea20000008800 */
[----:B------:R-:W-:Y:S01]  /*7f30*/  ISETP.NE.AND P0, PT, R102, RZ, PT ;  /* 0x000000ff6600720c */ /* 0x000fe20003f05270 */
[----:B------:R-:W-:Y:S01]  /*7f40*/  IMAD.U32 R3, RZ, RZ, UR52 ;  /* 0x00000034ff037e24 */ /* 0x000fe2000f8e00ff */
[----:B------:R-:W-:Y:S04]  /*7f50*/  UIADD3 UR4, UPT, UPT, UR52, 0x1, URZ ;  /* 0x0000000134047890 */ /* 0x000fe8000fffe0ff */
[----:B------:R-:W-:Y:S04]  /*7f60*/  UISETP.NE.AND UP0, UPT, UR4, 0x3, UPT ;  /* 0x000000030400788c */ /* 0x000fe8000bf05270 */
[----:B------:R-:W-:Y:S03]  /*7f70*/  USEL UR52, UR4, URZ, UP0 ;  /* 0x000000ff04347287 */ /* 0x000fe60008000000 */
[----:B------:R-:W-:Y:S05]  /*7f80*/  @P0 LEA R3, R3, UR47, 0x3 ;  /* 0x0000002f03030c11 */ /* 0x000fea000f8e18ff */
[----:B------:R-:W-:Y:S05]  /*7f90*/  @P0 VIADD R3, R3, 0x48 ;  /* 0x0000004803030836 */ /* 0x000fea0000000000 */
[----:B--2---:R-:W-:Y:S04]  /*7fa0*/  @P0 PRMT R2, R2, 0x654, R3 ;  /* 0x0000065402020816 */ /* 0x004fe80000000003 */
[----:B------:R2:W-:Y:S03]  /*7fb0*/  @P0 SYNCS.ARRIVE.TRANS64.RED.A1T0 RZ, [R2+URZ], RZ ;  /* 0x000000ff02ff09a7 */ /* 0x0005e600081004ff */
.L_x_126:
[----:B------:R-:W-:Y:S01]  /*7fc0*/  R2UR UR6, R101 ;  /* 0x00000000650672ca */ /* 0x000fe200000e0000 */
[----:B------:R-:W-:Y:S01]  /*7fd0*/  UIADD3 UR53, UPT, UPT, UR53, 0x2, URZ ;  /* 0x0000000235357890 */ /* 0x000fe2000fffe0ff */
[----:B------:R-:W-:Y:S01]  /*7fe0*/  R2UR UR5, R86 ;  /* 0x00000000560572ca */ /* 0x000fe200000e0000 */
[----:B------:R-:W-:Y:S01]  /*7ff0*/  UMOV UR36, UR63 ;  /* 0x0000003f00247c82 */ /* 0x000fe20008000000 */
[----:B------:R-:W-:Y:S02]  /*8000*/  R2UR UR4, R87 ;  /* 0x00000000570472ca */ /* 0x000fe400000e0000 */
[----:B------:R-:W-:Y:S02]  /*8010*/  ISETP.NE.AND P0, PT, R91, 0x2, PT ;  /* 0x000000025b00780c */ /* 0x000fe40003f05270 */
[----:B------:R-:W-:Y:S02]  /*8020*/  ISETP.NE.AND P1, PT, R0, 0x4, PT ;  /* 0x000000040000780c */ /* 0x000fe40003f25270 */
[----:B------:R-:W-:Y:S02]  /*8030*/  SEL R3, RZ, 0x1, P0 ;  /* 0x00000001ff037807 */ /* 0x000fe40000000000 */
[----:B--2---:R-:W-:Y:S01]  /*8040*/  SEL R2, RZ, 0x1, P1 ;  /* 0x00000001ff027807 */ /* 0x004fe20000800000 */
[----:B------:R-:W-:Y:S01]  /*8050*/  UISETP.NE.AND UP0, UPT, UR6, URZ, UPT ;  /* 0x000000ff0600728c */ /* 0x000fe2000bf05270 */
[----:B------:R-:W-:Y:S01]  /*8060*/  LOP3.LUT R94, R94, R3, RZ, 0x3c, !PT ;  /* 0x000000035e5e7212 */ /* 0x000fe200078e3cff */
[----:B------:R-:W-:Y:S01]  /*8070*/  UIADD3 UR32, UPT, UPT, UR37, UR5, URZ ;  /* 0x0000000525207290 */ /* 0x000fe2000fffe0ff */
[----:B------:R-:W-:Y:S01]  /*8080*/  LOP3.LUT R95, R95, R2, RZ, 0x3c, !PT ;  /* 0x000000025f5f7212 */ /* 0x000fe200078e3cff */
[----:B------:R-:W-:Y:S01]  /*8090*/  UIADD3 UR25, UPT, UPT, UR38, UR4, URZ ;  /* 0x0000000426197290 */ /* 0x000fe2000fffe0ff */
[----:B------:R-:W-:Y:S02]  /*80a0*/  SEL R91, R91, RZ, P0 ;  /* 0x000000ff5b5b7207 */ /* 0x000fe40000000000 */
[----:B------:R-:W-:Y:S02]  /*80b0*/  SEL R36, R0, RZ, P1 ;  /* 0x000000ff00247207 */ /* 0x000fe40000800000 */
[----:B------:R-:W-:Y:S07]  /*80c0*/  BRA.U UP0, `(.L_x_127) ;  /* 0xffffffd500887547 */ /* 0x000fee000b83ffff */
[----:B------:R-:W-:-:S13]  /*80d0*/  R2UR UR4, R88 ;  /* 0x00000000580472ca */ /* 0x000fda00000e0000 */
[----:B------:R-:W-:-:S09]  /*80e0*/  UISETP.NE.AND UP0, UPT, UR4, URZ, UPT ;  /* 0x000000ff0400728c */ /* 0x000fd2000bf05270 */
[----:B------:R-:W-:Y:S05]  /*80f0*/  BRA.U !UP0, `(.L_x_128) ;  /* 0x0000000108487547 */ /* 0x000fea000b800000 */
[----:B------:R-:W2:Y:S02]  /*8100*/  LDCU.64 UR4, c[0x0][0x890] ;  /* 0x00011200ff0477ac */ /* 0x000ea40008000a00 */
[----:B--2---:R-:W-:-:S04]  /*8110*/  UISETP.NE.U32.AND UP0, UPT, UR4, URZ, UPT ;  /* 0x000000ff0400728c */ /* 0x004fc8000bf05070 */
[----:B------:R-:W-:-:S09]  /*8120*/  UISETP.NE.AND.EX UP0, UPT, UR5, URZ, UPT, UP0 ;  /* 0x000000ff0500728c */ /* 0x000fd2000bf05300 */
[----:B------:R-:W-:Y:S05]  /*8130*/  BRA.U UP0, `(.L_x_129) ;  /* 0x00000001000c7547 */ /* 0x000fea000b800000 */
[----:B------:R-:W-:-:S13]  /*8140*/  FSETP.NEU.AND P0, PT, R41, RZ, PT ;  /* 0x000000ff2900720b */ /* 0x000fda0003f0d000 */
[----:B------:R-:W-:Y:S05]  /*8150*/  @!P0 EXIT ;  /* 0x000000000000894d */ /* 0x000fea0003800000 */
[----:B------:R-:W-:Y:S05]  /*8160*/  BRA `(.L_x_128) ;  /* 0x00000000002c7947 */ /* 0x000fea0003800000 */
.L_x_129:
[----:B------:R-:W-:Y:S01]  /*8170*/  ISETP.NE.AND P0, PT, R90, RZ, PT ;  /* 0x000000ff5a00720c */ /* 0x000fe20003f05270 */
[----:B------:R-:W-:-:S12]  /*8180*/  BSSY.RECONVERGENT B0, `(.L_x_128) ;  /* 0x0000009000007945 */ /* 0x000fd80003800200 */
[----:B------:R-:W-:Y:S05]  /*8190*/  @P0 BRA `(.L_x_130) ;  /* 0x0000000000140947 */ /* 0x000fea0003800000 */
[----:B------:R-:W2:Y:S02]  /*81a0*/  LDCU.64 UR4, c[0x0][0x888] ;  /* 0x00011100ff0477ac */ /* 0x000ea40008000a00 */
[----:B--2---:R-:W-:-:S04]  /*81b0*/  ISETP.NE.U32.AND P0, PT, RZ, UR4, PT ;  /* 0x00000004ff007c0c */ /* 0x004fc8000bf05070 */
[----:B------:R-:W-:-:S13]  /*81c0*/  ISETP.NE.AND.EX P0, PT, RZ, UR5, PT, P0 ;  /* 0x00000005ff007c0c */ /* 0x000fda000bf05300 */
[----:B------:R-:W-:Y:S05]  /*81d0*/  @!P0 EXIT ;  /* 0x000000000000894d */ /* 0x000fea0003800000 */
[----:B------:R-:W-:Y:S05]  /*81e0*/  BRA `(.L_x_131) ;  /* 0x0000000000087947 */ /* 0x000fea0003800000 */
.L_x_130:
[----:B------:R-:W-:-:S13]  /*81f0*/  FSETP.NEU.AND P0, PT, R41, RZ, PT ;  /* 0x000000ff2900720b */ /* 0x000fda0003f0d000 */
[----:B------:R-:W-:Y:S05]  /*8200*/  @!P0 EXIT ;  /* 0x000000000000894d */ /* 0x000fea0003800000 */
.L_x_131:
[----:B------:R-:W-:Y:S05]  /*8210*/  BSYNC.RECONVERGENT B0 ;  /* 0x0000000000007941 */ /* 0x000fea0003800200 */
.L_x_128:
[----:B------:R-:W2:Y:S01]  /*8220*/  S2UR UR5, SR_CgaCtaId ;  /* 0x00000000000579c3 */ /* 0x000ea20000008800 */
[----:B------:R-:W-:Y:S01]  /*8230*/  ULEA UR4, UR52, UR47, 0x3 ;  /* 0x0000002f34047291 */ /* 0x000fe2000f8e18ff */
[----:B------:R-:W-:-:S04]  /*8240*/  DEPBAR.LE SB0, 0x0 ;  /* 0x000080000000791a */ /* 0x000fc80000000000 */
[----:B------:R-:W-:-:S04]  /*8250*/  UIADD3 UR4, UPT, UPT, UR4, 0x48, URZ ;  /* 0x0000004804047890 */ /* 0x000fc8000fffe0ff */
[----:B--2---:R-:W-:-:S09]  /*8260*/  UPRMT UR4, UR5, 0x654, UR4 ;  /* 0x0000065405047896 */ /* 0x004fd20008000004 */
[----:B------:R-:W-:Y:S01]  /*8270*/  SYNCS.ARRIVE.TRANS64.RED.A1T0 RZ, [UR4], RZ ;  /* 0x000000ffffff79a7 */ /* 0x000fe20008100404 */
[----:B------:R-:W-:Y:S05]  /*8280*/  EXIT ;  /* 0x000000000000794d */ /* 0x000fea0003800000 */
.L_x_24:
[----:B-1----:R1:W2:Y:S02]  /*8290*/  SYNCS.PHASECHK.TRANS64.TRYWAIT P0, [R0+URZ+0xe0], R3 ;  /* 0x0000e003000075a7 */ /* 0x0022a400080011ff */
[----:B--2---:R-:W-:Y:S05]  /*82a0*/  @!P0 NANOSLEEP.SYNCS 0x989680 ;  /* 0x009896800000895d */ /* 0x004fea0003900000 */
[----:B------:R-:W2:Y:S02]  /*82b0*/  @!P0 SYNCS.PHASECHK.TRANS64 P0, [R0+URZ+0xe0], R3 ;  /* 0x0000e003000085a7 */ /* 0x000ea400080010ff */
[----:B--2---:R-:W-:Y:S05]  /*82c0*/  @!P0 BRA `(.L_x_24) ;  /* 0xfffffffc00f08947 */ /* 0x004fea000383ffff */
[----:B------:R-:W-:Y:S05]  /*82d0*/  BRA `(.L_x_132) ;  /* 0xffffff9400f87947 */ /* 0x000fea000383ffff */
.L_x_27:
[----:B-1----:R-:W-:-:S07]  /*82e0*/  MOV R0, UR33 ;  /* 0x0000002100007c02 */ /* 0x002fce0008000f00 */
.L_x_133:
[----:B-1----:R1:W2:Y:S02]  /*82f0*/  SYNCS.PHASECHK.TRANS64.TRYWAIT P0, [R0+URZ+0x18], R3 ;  /* 0x00001803000075a7 */ /* 0x0022a400080011ff */
[----:B--2---:R-:W-:Y:S05]  /*8300*/  @!P0 NANOSLEEP.SYNCS 0x989680 ;  /* 0x009896800000895d */ /* 0x004fea0003900000 */
[----:B------:R-:W2:Y:S02]  /*8310*/  @!P0 SYNCS.PHASECHK.TRANS64 P0, [R0+URZ+0x18], R3 ;  /* 0x00001803000085a7 */ /* 0x000ea400080010ff */
[----:B--2---:R-:W-:Y:S05]  /*8320*/  @!P0 BRA `(.L_x_133) ;  /* 0xfffffffc00f08947 */ /* 0x004fea000383ffff */
[----:B------:R-:W-:Y:S05]  /*8330*/  BRA `(.L_x_26) ;  /* 0xffffff9800487947 */ /* 0x000fea000383ffff */
.L_x_34:
[----:B-1----:R-:W-:-:S07]  /*8340*/  MOV R0, UR17 ;  /* 0x0000001100007c02 */ /* 0x002fce0008000f00 */
.L_x_134:
[----:B-1----:R1:W2:Y:S02]  /*8350*/  SYNCS.PHASECHK.TRANS64.TRYWAIT P0, [R0+URZ+0x18], R3 ;  /* 0x00001803000075a7 */ /* 0x0022a400080011ff */
[----:B--2---:R-:W-:Y:S05]  /*8360*/  @!P0 NANOSLEEP.SYNCS 0x989680 ;  /* 0x009896800000895d */ /* 0x004fea0003900000 */
[----:B------:R-:W2:Y:S02]  /*8370*/  @!P0 SYNCS.PHASECHK.TRANS64 P0, [R0+URZ+0x18], R3 ;  /* 0x00001803000085a7 */ /* 0x000ea400080010ff */
[----:B--2---:R-:W-:Y:S05]  /*8380*/  @!P0 BRA `(.L_x_134) ;  /* 0xfffffffc00f08947 */ /* 0x004fea000383ffff */
[----:B------:R-:W-:Y:S05]  /*8390*/  BRA `(.L_x_33) ;  /* 0xffffff9c000c7947 */ /* 0x000fea000383ffff */
.L_x_39:
[----:B-1----:R1:W2:Y:S02]  /*83a0*/  SYNCS.PHASECHK.TRANS64.TRYWAIT P0, [R3+URZ+0x70], R0 ;  /* 0x00007000030075a7 */ /* 0x0022a400080011ff */
[----:B--2---:R-:W-:Y:S05]  /*83b0*/  @!P0 NANOSLEEP.SYNCS 0x989680 ;  /* 0x009896800000895d */ /* 0x004fea0003900000 */
[----:B------:R-:W2:Y:S02]  /*83c0*/  @!P0 SYNCS.PHASECHK.TRANS64 P0, [R3+URZ+0x70], R0 ;  /* 0x00007000030085a7 */ /* 0x000ea400080010ff */
[----:B--2---:R-:W-:Y:S05]  /*83d0*/  @!P0 BRA `(.L_x_39) ;  /* 0xfffffffc00f08947 */ /* 0x004fea000383ffff */
[----:B------:R-:W-:Y:S05]  /*83e0*/  BRA `(.L_x_135) ;  /* 0xffffff9c00b07947 */ /* 0x000fea000383ffff */
.L_x_43:
[----:B-1----:R-:W-:-:S07]  /*83f0*/  MOV R0, UR4 ;  /* 0x0000000400007c02 */ /* 0x002fce0008000f00 */
.L_x_136:
[----:B-1----:R1:W2:Y:S02]  /*8400*/  SYNCS.PHASECHK.TRANS64.TRYWAIT P0, [R0+URZ], R3 ;  /* 0x00000003000075a7 */ /* 0x0022a400080011ff */
[----:B--2---:R-:W-:Y:S05]  /*8410*/  @!P0 NANOSLEEP.SYNCS 0x989680 ;  /* 0x009896800000895d */ /* 0x004fea0003900000 */
[----:B------:R-:W2:Y:S02]  /*8420*/  @!P0 SYNCS.PHASECHK.TRANS64 P0, [R0+URZ], R3 ;  /* 0x00000003000085a7 */ /* 0x000ea400080010ff */
[----:B--2---:R-:W-:Y:S05]  /*8430*/  @!P0 BRA `(.L_x_136) ;  /* 0xfffffffc00f08947 */ /* 0x004fea000383ffff */
[----:B------:R-:W-:Y:S05]  /*8440*/  BRA `(.L_x_137) ;  /* 0xffffffa4005c7947 */ /* 0x000fea000383ffff */
.L_x_44:
[----:B------:R-:W-:-:S07]  /*8450*/  MOV R0, UR5 ;  /* 0x0000000500007c02 */ /* 0x000fce0008000f00 */
.L_x_138:
[----:B-1----:R1:W2:Y:S02]  /*8460*/  SYNCS.PHASECHK.TRANS64.TRYWAIT P0, [R0+URZ], R3 ;  /* 0x00000003000075a7 */ /* 0x0022a400080011ff */
[----:B--2---:R-:W-:Y:S05]  /*8470*/  @!P0 NANOSLEEP.SYNCS 0x989680 ;  /* 0x009896800000895d */ /* 0x004fea0003900000 */
[----:B------:R-:W2:Y:S02]  /*8480*/  @!P0 SYNCS.PHASECHK.TRANS64 P0, [R0+URZ], R3 ;  /* 0x00000003000085a7 */ /* 0x000ea400080010ff */
[----:B--2---:R-:W-:Y:S05]  /*8490*/  @!P0 BRA `(.L_x_138) ;  /* 0xfffffffc00f08947 */ /* 0x004fea000383ffff */
[----:B------:R-:W-:Y:S05]  /*84a0*/  BRA `(.L_x_139) ;  /* 0xffffffa400687947 */ /* 0x000fea000383ffff */
.L_x_47:
[----:B-1----:R1:W2:Y:S02]  /*84b0*/  SYNCS.PHASECHK.TRANS64.TRYWAIT P0, [R0+URZ+0xd0], R5 ;  /* 0x0000d005000075a7 */ /* 0x0022a400080011ff */
[----:B--2---:R-:W-:Y:S05]  /*84c0*/  @!P0 NANOSLEEP.SYNCS 0x989680 ;  /* 0x009896800000895d */ /* 0x004fea0003900000 */
[----:B------:R-:W2:Y:S02]  /*84d0*/  @!P0 SYNCS.PHASECHK.TRANS64 P0, [R0+URZ+0xd0], R5 ;  /* 0x0000d005000085a7 */ /* 0x000ea400080010ff */
[----:B--2---:R-:W-:Y:S05]  /*84e0*/  @!P0 BRA `(.L_x_47) ;  /* 0xfffffffc00f08947 */ /* 0x004fea000383ffff */
[----:B------:R-:W-:Y:S05]  /*84f0*/  BRA `(.L_x_140) ;  /* 0xffffffa400cc7947 */ /* 0x000fea000383ffff */
.L_x_48:
[----:B------:R-:W-:-:S07]  /*8500*/  MOV R0, UR4 ;  /* 0x0000000400007c02 */ /* 0x000fce0008000f00 */
.L_x_141:
[----:B-1----:R1:W2:Y:S02]  /*8510*/  SYNCS.PHASECHK.TRANS64.TRYWAIT P0, [R0+URZ+0x80], R7 ;  /* 0x00008007000075a7 */ /* 0x0022a400080011ff */
[----:B--2---:R-:W-:Y:S05]  /*8520*/  @!P0 NANOSLEEP.SYNCS 0x989680 ;  /* 0x009896800000895d */ /* 0x004fea0003900000 */
[----:B------:R-:W2:Y:S02]  /*8530*/  @!P0 SYNCS.PHASECHK.TRANS64 P0, [R0+URZ+0x80], R7 ;  /* 0x00008007000085a7 */ /* 0x000ea400080010ff */
[----:B--2---:R-:W-:Y:S05]  /*8540*/  @!P0 BRA `(.L_x_141) ;  /* 0xfffffffc00f08947 */ /* 0x004fea000383ffff */
[----:B------:R-:W-:Y:S05]  /*8550*/  BRA `(.L_x_142) ;  /* 0xffffffa400dc7947 */ /* 0x000fea000383ffff */
.L_x_49:
[----:B-1----:R1:W2:Y:S02]  /*8560*/  SYNCS.PHASECHK.TRANS64.TRYWAIT P1, [R0+URZ+0x70], R5 ;  /* 0x00007005000075a7 */ /* 0x0022a400080211ff */
[----:B--2---:R-:W-:Y:S05]  /*8570*/  @!P1 NANOSLEEP.SYNCS 0x989680 ;  /* 0x009896800000995d */ /* 0x004fea0003900000 */
[----:B------:R-:W2:Y:S02]  /*8580*/  @!P1 SYNCS.PHASECHK.TRANS64 P1, [R0+URZ+0x70], R5 ;  /* 0x00007005000095a7 */ /* 0x000ea400080210ff */
[----:B--2---:R-:W-:Y:S05]  /*8590*/  @!P1 BRA `(.L_x_49) ;  /* 0xfffffffc00f09947 */ /* 0x004fea000383ffff */
[----:B------:R-:W-:Y:S05]  /*85a0*/  BRA `(.L_x_143) ;  /* 0xffffffa8000c7947 */ /* 0x000fea000383ffff */
.L_x_52:
[----:B------:R-:W-:-:S07]  /*85b0*/  MOV R0, UR4 ;  /* 0x0000000400007c02 */ /* 0x000fce0008000f00 */
.L_x_144:
[----:B-1----:R1:W2:Y:S02]  /*85c0*/  SYNCS.PHASECHK.TRANS64.TRYWAIT P0, [R0+URZ+0x80], R3 ;  /* 0x00008003000075a7 */ /* 0x0022a400080011ff */
[----:B--2---:R-:W-:Y:S05]  /*85d0*/  @!P0 NANOSLEEP.SYNCS 0x989680 ;  /* 0x009896800000895d */ /* 0x004fea0003900000 */
[----:B------:R-:W2:Y:S02]  /*85e0*/  @!P0 SYNCS.PHASECHK.TRANS64 P0, [R0+URZ+0x80], R3 ;  /* 0x00008003000085a7 */ /* 0x000ea400080010ff */
[----:B--2---:R-:W-:Y:S05]  /*85f0*/  @!P0 BRA `(.L_x_144) ;  /* 0xfffffffc00f08947 */ /* 0x004fea000383ffff */
[----:B------:R-:W-:Y:S05]  /*8600*/  BRA `(.L_x_51) ;  /* 0xffffffa800607947 */ /* 0x000fea000383ffff */
.L_x_61:
[----:B-1----:R-:W-:-:S04]  /*8610*/  MOV R5, UR5 ;  /* 0x0000000500057c02 */ /* 0x002fc80008000f00 */
[----:B------:R1:W2:Y:S03]  /*8620*/  SYNCS.PHASECHK.TRANS64.TRYWAIT P0, [R5+URZ+0x8], R6 ;  /* 0x00000806050075a7 */ /* 0x0002a600080011ff */
[----:B--2---:R-:W-:Y:S05]  /*8630*/  @!P0 NANOSLEEP.SYNCS 0x989680 ;  /* 0x009896800000895d */ /* 0x004fea0003900000 */
[----:B------:R-:W2:Y:S02]  /*8640*/  @!P0 SYNCS.PHASECHK.TRANS64 P0, [R5+URZ+0x8], R6 ;  /* 0x00000806050085a7 */ /* 0x000ea400080010ff */
[----:B--2---:R-:W-:Y:S05]  /*8650*/  @!P0 BRA `(.L_x_61) ;  /* 0xfffffffc00ec8947 */ /* 0x004fea000383ffff */
[----:B------:R-:W-:Y:S05]  /*8660*/  BRA `(.L_x_60) ;  /* 0xffffffac00187947 */ /* 0x000fea000383ffff */
.L_x_63:
[----:B------:R-:W-:Y:S01]  /*8670*/  BSSY B0, `(.L_x_145) ;  /* 0x0000006000007945 */ /* 0x000fe20003800000 */
[----:B------:R-:W-:-:S07]  /*8680*/  MOV R15, 0xffffffff ;  /* 0xffffffff000f7802 */ /* 0x000fce0000000f00 */
[----:B-1---5:R-:W-:Y:S05]  /*8690*/  WARPSYNC.COLLECTIVE R15, `(.L_x_146) ;  /* 0x000000000f0c7348 */ /* 0x022fea0003c00000 */
[----:B------:R-:W-:Y:S02]  /*86a0*/  ELECT P6, UR79, PT ;  /* 0x00000000004f782f */ /* 0x000fe400038c0000 */
[----:B------:R-:W-:Y:S01]  /*86b0*/  MOV R14, UR79 ;  /* 0x0000004f000e7c02 */ /* 0x000fe20008000f00 */
[----:B-1---5:R-:W-:Y:S10]  /*86c0*/  ENDCOLLECTIVE ;  /* 0x000000000000791b */ /* 0x022ff40003800000 */
.L_x_146:
[----:B------:R-:W-:Y:S05]  /*86d0*/  BSYNC B0 ;  /* 0x0000000000007941 */ /* 0x000fea0003800000 */
.L_x_145:
[----:B------:R-:W-:Y:S01]  /*86e0*/  PLOP3.LUT P0, PT, P6, PT, PT, 0x80, 0x8 ;  /* 0x000000000008781c */ /* 0x000fe2000370f070 */
[----:B------:R-:W-:-:S12]  /*86f0*/  BRA `(.L_x_147) ;  /* 0xffffffac00447947 */ /* 0x000fd8000383ffff */
.L_x_65:
[----:B-1----:R-:W-:-:S04]  /*8700*/  MOV R3, UR5 ;  /* 0x0000000500037c02 */ /* 0x002fc80008000f00 */
[----:B------:R1:W2:Y:S03]  /*8710*/  SYNCS.PHASECHK.TRANS64.TRYWAIT P0, [R3+URZ+0x8], R4 ;  /* 0x00000804030075a7 */ /* 0x0002a600080011ff */
[----:B--2---:R-:W-:Y:S05]  /*8720*/  @!P0 NANOSLEEP.SYNCS 0x989680 ;  /* 0x009896800000895d */ /* 0x004fea0003900000 */
[----:B------:R-:W2:Y:S02]  /*8730*/  @!P0 SYNCS.PHASECHK.TRANS64 P0, [R3+URZ+0x8], R4 ;  /* 0x00000804030085a7 */ /* 0x000ea400080010ff */
[----:B--2---:R-:W-:Y:S05]  /*8740*/  @!P0 BRA `(.L_x_65) ;  /* 0xfffffffc00ec8947 */ /* 0x004fea000383ffff */
[----:B------:R-:W-:Y:S05]  /*8750*/  BRA `(.L_x_64) ;  /* 0xffffffac00487947 */ /* 0x000fea000383ffff */
.L_x_66:
[----:B-1----:R1:W2:Y:S02]  /*8760*/  SYNCS.PHASECHK.TRANS64.TRYWAIT P0, [R0+URZ+0x70], R5 ;  /* 0x00007005000075a7 */ /* 0x0022a400080011ff */
[----:B--2---:R-:W-:Y:S05]  /*8770*/  @!P0 NANOSLEEP.SYNCS 0x989680 ;  /* 0x009896800000895d */ /* 0x004fea0003900000 */
[----:B------:R-:W2:Y:S02]  /*8780*/  @!P0 SYNCS.PHASECHK.TRANS64 P0, [R0+URZ+0x70], R5 ;  /* 0x00007005000085a7 */ /* 0x000ea400080010ff */
[----:B--2---:R-:W-:Y:S05]  /*8790*/  @!P0 BRA `(.L_x_66) ;  /* 0xfffffffc00f08947 */ /* 0x004fea000383ffff */
[----:B------:R-:W-:Y:S05]  /*87a0*/  BRA `(.L_x_148) ;  /* 0xffffffb000347947 */ /* 0x000fea000383ffff */
.L_x_68:
[----:B------:R-:W-:-:S07]  /*87b0*/  MOV R0, UR31 ;  /* 0x0000001f00007c02 */ /* 0x000fce0008000f00 */
.L_x_149:
[----:B-1----:R1:W2:Y:S02]  /*87c0*/  SYNCS.PHASECHK.TRANS64.TRYWAIT P0, [R0+URZ+0xb0], R5 ;  /* 0x0000b005000075a7 */ /* 0x0022a400080011ff */
[----:B--2---:R-:W-:Y:S05]  /*87d0*/  @!P0 NANOSLEEP.SYNCS 0x989680 ;  /* 0x009896800000895d */ /* 0x004fea0003900000 */
[----:B------:R-:W2:Y:S02]  /*87e0*/  @!P0 SYNCS.PHASECHK.TRANS64 P0, [R0+URZ+0xb0], R5 ;  /* 0x0000b005000085a7 */ /* 0x000ea400080010ff */
[----:B--2---:R-:W-:Y:S05]  /*87f0*/  @!P0 BRA `(.L_x_149) ;  /* 0xfffffffc00f08947 */ /* 0x004fea000383ffff */
[----:B------:R-:W-:Y:S05]  /*8800*/  BRA `(.L_x_150) ;  /* 0xffffffb000807947 */ /* 0x000fea000383ffff */
.L_x_71:
[----:B------:R-:W-:Y:S07]  /*8810*/  MOV R0, UR5 ;  /* 0x0000000500007c02 */ /* 0x000fee0008000f00 */
.L_x_151:
[----:B-1----:R1:W2:Y:S02]  /*8820*/  SYNCS.PHASECHK.TRANS64.TRYWAIT P0, [R0+URZ], R5 ;  /* 0x00000005000075a7 */ /* 0x0022a400080011ff */
[----:B--2---:R-:W-:Y:S05]  /*8830*/  @!P0 NANOSLEEP.SYNCS 0x989680 ;  /* 0x009896800000895d */ /* 0x004fea0003900000 */
[----:B------:R-:W2:Y:S02]  /*8840*/  @!P0 SYNCS.PHASECHK.TRANS64 P0, [R0+URZ], R5 ;  /* 0x00000005000085a7 */ /* 0x000ea400080010ff */
[----:B--2---:R-:W-:Y:S05]  /*8850*/  @!P0 BRA `(.L_x_151) ;  /* 0xfffffffc00f08947 */ /* 0x004fea000383ffff */
[----:B------:R-:W-:Y:S05]  /*8860*/  BRA `(.L_x_70) ;  /* 0xffffffb000947947 */ /* 0x000fea000383ffff */
.L_x_75:
[----:B-1----:R-:W-:-:S07]  /*8870*/  MOV R0, UR4 ;  /* 0x0000000400007c02 */ /* 0x002fce0008000f00 */
.L_x_152:
[----:B-1----:R1:W2:Y:S02]  /*8880*/  SYNCS.PHASECHK.TRANS64.TRYWAIT P0, [R0+URZ], R3 ;  /* 0x00000003000075a7 */ /* 0x0022a400080011ff */
[----:B--2---:R-:W-:Y:S05]  /*8890*/  @!P0 NANOSLEEP.SYNCS 0x989680 ;  /* 0x009896800000895d */ /* 0x004fea0003900000 */
[----:B------:R-:W2:Y:S02]  /*88a0*/  @!P0 SYNCS.PHASECHK.TRANS64 P0, [R0+URZ], R3 ;  /* 0x00000003000085a7 */ /* 0x000ea400080010ff */
[----:B--2---:R-:W-:Y:S05]  /*88b0*/  @!P0 BRA `(.L_x_152) ;  /* 0xfffffffc00f08947 */ /* 0x004fea000383ffff */
[----:B------:R-:W-:Y:S05]  /*88c0*/  BRA `(.L_x_153) ;  /* 0xffffffb400887947 */ /* 0x000fea000383ffff */
.L_x_76:
[----:B------:R-:W-:-:S07]  /*88d0*/  MOV R0, UR5 ;  /* 0x0000000500007c02 */ /* 0x000fce0008000f00 */
.L_x_154:
[----:B-1----:R1:W2:Y:S02]  /*88e0*/  SYNCS.PHASECHK.TRANS64.TRYWAIT P0, [R0+URZ], R3 ;  /* 0x00000003000075a7 */ /* 0x0022a400080011ff */
[----:B--2---:R-:W-:Y:S05]  /*88f0*/  @!P0 NANOSLEEP.SYNCS 0x989680 ;  /* 0x009896800000895d */ /* 0x004fea0003900000 */
[----:B------:R-:W2:Y:S02]  /*8900*/  @!P0 SYNCS.PHASECHK.TRANS64 P0, [R0+URZ], R3 ;  /* 0x00000003000085a7 */ /* 0x000ea400080010ff */
[----:B--2---:R-:W-:Y:S05]  /*8910*/  @!P0 BRA `(.L_x_154) ;  /* 0xfffffffc00f08947 */ /* 0x004fea000383ffff */
[----:B------:R-:W-:Y:S05]  /*8920*/  BRA `(.L_x_155) ;  /* 0xffffffb400947947 */ /* 0x000fea000383ffff */
.L_x_77:
[----:B------:R-:W-:-:S07]  /*8930*/  MOV R0, UR5 ;  /* 0x0000000500007c02 */ /* 0x000fce0008000f00 */
.L_x_156:
[----:B-1----:R1:W2:Y:S02]  /*8940*/  SYNCS.PHASECHK.TRANS64.TRYWAIT P0, [R0+URZ], R3 ;  /* 0x00000003000075a7 */ /* 0x0022a400080011ff */
[----:B--2---:R-:W-:Y:S05]  /*8950*/  @!P0 NANOSLEEP.SYNCS 0x989680 ;  /* 0x009896800000895d */ /* 0x004fea0003900000 */
[----:B------:R-:W2:Y:S02]  /*8960*/  @!P0 SYNCS.PHASECHK.TRANS64 P0, [R0+URZ], R3 ;  /* 0x00000003000085a7 */ /* 0x000ea400080010ff */
[----:B--2---:R-:W-:Y:S05]  /*8970*/  @!P0 BRA `(.L_x_156) ;  /* 0xfffffffc00f08947 */ /* 0x004fea000383ffff */
[----:B------:R-:W-:Y:S05]  /*8980*/  BRA `(.L_x_157) ;  /* 0xffffffb400a07947 */ /* 0x000fea000383ffff */
.L_x_80:
[----:B------:R-:W-:-:S07]  /*8990*/  MOV R0, UR26 ;  /* 0x0000001a00007c02 */ /* 0x000fce0008000f00 */
.L_x_158:
[----:B-1----:R1:W2:Y:S02]  /*89a0*/  SYNCS.PHASECHK.TRANS64.TRYWAIT P1, [R0+URZ+0xf0], R3 ;  /* 0x0000f003000075a7 */ /* 0x0022a400080211ff */
[----:B--2---:R-:W-:Y:S05]  /*89b0*/  @!P1 NANOSLEEP.SYNCS 0x989680 ;  /* 0x009896800000995d */ /* 0x004fea0003900000 */
[----:B------:R-:W2:Y:S02]  /*89c0*/  @!P1 SYNCS.PHASECHK.TRANS64 P1, [R0+URZ+0xf0], R3 ;  /* 0x0000f003000095a7 */ /* 0x000ea400080210ff */
[----:B--2---:R-:W-:Y:S05]  /*89d0*/  @!P1 BRA `(.L_x_158) ;  /* 0xfffffffc00f09947 */ /* 0x004fea000383ffff */
[----:B------:R-:W-:Y:S05]  /*89e0*/  BRA `(.L_x_159) ;  /* 0xffffffb400ec7947 */ /* 0x000fea000383ffff */
.L_x_85:
[----:B--2---:R2:W4:Y:S02]  /*89f0*/  SYNCS.PHASECHK.TRANS64.TRYWAIT P0, [R12+URZ+0x70], R9 ;  /* 0x000070090c0075a7 */ /* 0x00452400080011ff */
[----:B----4-:R-:W-:Y:S05]  /*8a00*/  @!P0 NANOSLEEP.SYNCS 0x989680 ;  /* 0x009896800000895d */ /* 0x010fea0003900000 */
[----:B------:R-:W4:Y:S02]  /*8a10*/  @!P0 SYNCS.PHASECHK.TRANS64 P0, [R12+URZ+0x70], R9 ;  /* 0x000070090c0085a7 */ /* 0x000f2400080010ff */
[----:B----4-:R-:W-:Y:S05]  /*8a20*/  @!P0 BRA `(.L_x_85) ;  /* 0xfffffffc00f08947 */ /* 0x010fea000383ffff */
[----:B------:R-:W-:Y:S05]  /*8a30*/  BRA `(.L_x_160) ;  /* 0xffffffbc00087947 */ /* 0x000fea000383ffff */
.L_x_88:
[----:B------:R-:W-:Y:S07]  /*8a40*/  MOV R0, UR24 ;  /* 0x0000001800007c02 */ /* 0x000fee0008000f00 */
.L_x_161:
[----:B--2---:R2:W3:Y:S02]  /*8a50*/  SYNCS.PHASECHK.TRANS64.TRYWAIT P2, [R0+URZ+0x68], R9 ;  /* 0x00006809000075a7 */ /* 0x0044e400080411ff */
[----:B---3--:R-:W-:Y:S05]  /*8a60*/  @!P2 NANOSLEEP.SYNCS 0x989680 ;  /* 0x009896800000a95d */ /* 0x008fea0003900000 */
[----:B------:R-:W3:Y:S02]  /*8a70*/  @!P2 SYNCS.PHASECHK.TRANS64 P2, [R0+URZ+0x68], R9 ;  /* 0x000068090000a5a7 */ /* 0x000ee400080410ff */
[----:B---3--:R-:W-:Y:S05]  /*8a80*/  @!P2 BRA `(.L_x_161) ;  /* 0xfffffffc00f0a947 */ /* 0x008fea000383ffff */
[----:B------:R-:W-:Y:S05]  /*8a90*/  BRA `(.L_x_87) ;  /* 0xffffffc0006c7947 */ /* 0x000fea000383ffff */
.L_x_91:
[----:B------:R-:W-:Y:S07]  /*8aa0*/  MOV R0, UR4 ;  /* 0x0000000400007c02 */ /* 0x000fee0008000f00 */
.L_x_162:
[----:B--2---:R2:W3:Y:S02]  /*8ab0*/  SYNCS.PHASECHK.TRANS64.TRYWAIT P0, [R0+URZ+0x48], R9 ;  /* 0x00004809000075a7 */ /* 0x0044e400080011ff */
[----:B---3--:R-:W-:Y:S05]  /*8ac0*/  @!P0 NANOSLEEP.SYNCS 0x989680 ;  /* 0x009896800000895d */ /* 0x008fea0003900000 */
[----:B------:R-:W3:Y:S02]  /*8ad0*/  @!P0 SYNCS.PHASECHK.TRANS64 P0, [R0+URZ+0x48], R9 ;  /* 0x00004809000085a7 */ /* 0x000ee400080010ff */
[----:B---3--:R-:W-:Y:S05]  /*8ae0*/  @!P0 BRA `(.L_x_162) ;  /* 0xfffffffc00f08947 */ /* 0x008fea000383ffff */
[----:B------:R-:W-:Y:S05]  /*8af0*/  BRA `(.L_x_163) ;  /* 0xffffffc000cc7947 */ /* 0x000fea000383ffff */
.L_x_92:
[----:B------:R-:W-:Y:S07]  /*8b00*/  MOV R9, UR5 ;  /* 0x0000000500097c02 */ /* 0x000fee0008000f00 */
.L_x_164:
[----:B--2---:R2:W3:Y:S02]  /*8b10*/  SYNCS.PHASECHK.TRANS64.TRYWAIT P0, [R9+URZ+0x48], R0 ;  /* 0x00004800090075a7 */ /* 0x0044e400080011ff */
[----:B---3--:R-:W-:Y:S05]  /*8b20*/  @!P0 NANOSLEEP.SYNCS 0x989680 ;  /* 0x009896800000895d */ /* 0x008fea0003900000 */
[----:B------:R-:W3:Y:S02]  /*8b30*/  @!P0 SYNCS.PHASECHK.TRANS64 P0, [R9+URZ+0x48], R0 ;  /* 0x00004800090085a7 */ /* 0x000ee400080010ff */
[----:B---3--:R-:W-:Y:S05]  /*8b40*/  @!P0 BRA `(.L_x_164) ;  /* 0xfffffffc00f08947 */ /* 0x008fea000383ffff */
[----:B------:R-:W-:Y:S05]  /*8b50*/  BRA `(.L_x_165) ;  /* 0xffffffc4002c7947 */ /* 0x000fea000383ffff */
.L_x_94:
[----:B------:R-:W-:-:S07]  /*8b60*/  MOV R0, UR4 ;  /* 0x0000000400007c02 */ /* 0x000fce0008000f00 */
.L_x_166:
[----:B--2---:R2:W3:Y:S02]  /*8b70*/  SYNCS.PHASECHK.TRANS64.TRYWAIT P0, [R0+URZ], R3 ;  /* 0x00000003000075a7 */ /* 0x0044e400080011ff */
[----:B---3--:R-:W-:Y:S05]  /*8b80*/  @!P0 NANOSLEEP.SYNCS 0x989680 ;  /* 0x009896800000895d */ /* 0x008fea0003900000 */
[----:B------:R-:W3:Y:S02]  /*8b90*/  @!P0 SYNCS.PHASECHK.TRANS64 P0, [R0+URZ], R3 ;  /* 0x00000003000085a7 */ /* 0x000ee400080010ff */
[----:B---3--:R-:W-:Y:S05]  /*8ba0*/  @!P0 BRA `(.L_x_166) ;  /* 0xfffffffc00f08947 */ /* 0x008fea000383ffff */
[----:B------:R-:W-:Y:S05]  /*8bb0*/  BRA `(.L_x_167) ;  /* 0xffffffc400c07947 */ /* 0x000fea000383ffff */
.L_x_95:
[----:B------:R-:W-:-:S07]  /*8bc0*/  MOV R0, UR5 ;  /* 0x0000000500007c02 */ /* 0x000fce0008000f00 */
.L_x_168:
[----:B--2---:R2:W3:Y:S02]  /*8bd0*/  SYNCS.PHASECHK.TRANS64.TRYWAIT P0, [R0+URZ], R3 ;  /* 0x00000003000075a7 */ /* 0x0044e400080011ff */
[----:B---3--:R-:W-:Y:S05]  /*8be0*/  @!P0 NANOSLEEP.SYNCS 0x989680 ;  /* 0x009896800000895d */ /* 0x008fea0003900000 */
[----:B------:R-:W3:Y:S02]  /*8bf0*/  @!P0 SYNCS.PHASECHK.TRANS64 P0, [R0+URZ], R3 ;  /* 0x00000003000085a7 */ /* 0x000ee400080010ff */
[----:B---3--:R-:W-:Y:S05]  /*8c00*/  @!P0 BRA `(.L_x_168) ;  /* 0xfffffffc00f08947 */ /* 0x008fea000383ffff */
[----:B------:R-:W-:Y:S05]  /*8c10*/  BRA `(.L_x_169) ;  /* 0xffffffc400cc7947 */ /* 0x000fea000383ffff */
.L_x_97:
[----:B-1----:R1:W2:Y:S02]  /*8c20*/  SYNCS.PHASECHK.TRANS64.TRYWAIT P0, [R3+URZ+0x70], R0 ;  /* 0x00007000030075a7 */ /* 0x0022a400080011ff */
[----:B--2---:R-:W-:Y:S05]  /*8c30*/  @!P0 NANOSLEEP.SYNCS 0x989680 ;  /* 0x009896800000895d */ /* 0x004fea0003900000 */
[----:B------:R-:W2:Y:S02]  /*8c40*/  @!P0 SYNCS.PHASECHK.TRANS64 P0, [R3+URZ+0x70], R0 ;  /* 0x00007000030085a7 */ /* 0x000ea400080010ff */
[----:B--2---:R-:W-:Y:S05]  /*8c50*/  @!P0 BRA `(.L_x_97) ;  /* 0xfffffffc00f08947 */ /* 0x004fea000383ffff */
[----:B------:R-:W-:Y:S05]  /*8c60*/  BRA `(.L_x_170) ;  /* 0xffffffc800b47947 */ /* 0x000fea000383ffff */
.L_x_107:
[----:B-1----:R1:W2:Y:S02]  /*8c70*/  SYNCS.PHASECHK.TRANS64.TRYWAIT P1, [R0+URZ+0x30], R3 ;  /* 0x00003003000075a7 */ /* 0x0022a400080211ff */
[----:B--2---:R-:W-:Y:S05]  /*8c80*/  @!P1 NANOSLEEP.SYNCS 0x989680 ;  /* 0x009896800000995d */ /* 0x004fea0003900000 */
[----:B------:R-:W2:Y:S02]  /*8c90*/  @!P1 SYNCS.PHASECHK.TRANS64 P1, [R0+URZ+0x30], R3 ;  /* 0x00003003000095a7 */ /* 0x000ea400080210ff */
[----:B--2---:R-:W-:Y:S05]  /*8ca0*/  @!P1 BRA `(.L_x_107) ;  /* 0xfffffffc00f09947 */ /* 0x004fea000383ffff */
[----:B------:R-:W-:Y:S05]  /*8cb0*/  BRA `(.L_x_106) ;  /* 0xffffffd8004c7947 */ /* 0x000fea000383ffff */
.L_x_109:
[----:B-1----:R1:W4:Y:S02]  /*8cc0*/  SYNCS.PHASECHK.TRANS64.TRYWAIT P0, [R89+URZ+0x90], R2 ;  /* 0x00009002590075a7 */ /* 0x00232400080011ff */
[----:B----4-:R-:W-:Y:S05]  /*8cd0*/  @!P0 NANOSLEEP.SYNCS 0x989680 ;  /* 0x009896800000895d */ /* 0x010fea0003900000 */
[----:B------:R-:W4:Y:S02]  /*8ce0*/  @!P0 SYNCS.PHASECHK.TRANS64 P0, [R89+URZ+0x90], R2 ;  /* 0x00009002590085a7 */ /* 0x000f2400080010ff */
[----:B----4-:R-:W-:Y:S05]  /*8cf0*/  @!P0 BRA `(.L_x_109) ;  /* 0xfffffffc00f08947 */ /* 0x010fea000383ffff */
[----:B------:R-:W-:Y:S05]  /*8d00*/  BRA `(.L_x_108) ;  /* 0xffffffd800847947 */ /* 0x000fea000383ffff */
.L_x_120:
[----:B---3--:R3:W4:Y:S02]  /*8d10*/  SYNCS.PHASECHK.TRANS64.TRYWAIT P0, [R3+URZ+0x30], R4 ;  /* 0x00003004030075a7 */ /* 0x00872400080011ff */
[----:B----4-:R-:W-:Y:S05]  /*8d20*/  @!P0 NANOSLEEP.SYNCS 0x989680 ;  /* 0x009896800000895d */ /* 0x010fea0003900000 */
[----:B------:R-:W4:Y:S02]  /*8d30*/  @!P0 SYNCS.PHASECHK.TRANS64 P0, [R3+URZ+0x30], R4 ;  /* 0x00003004030085a7 */ /* 0x000f2400080010ff */
[----:B----4-:R-:W-:Y:S05]  /*8d40*/  @!P0 BRA `(.L_x_120) ;  /* 0xfffffffc00f08947 */ /* 0x010fea000383ffff */
[----:B------:R-:W-:Y:S05]  /*8d50*/  BRA `(.L_x_119) ;  /* 0xffffffe400747947 */ /* 0x000fea000383ffff */
        .weak           $__internal_0_$__cuda_sm10x_tcgen05_guardrail_trap_col_being_dealloced_not_returned_by_alloc
        .type           $__internal_0_$__cuda_sm10x_tcgen05_guardrail_trap_col_being_dealloced_not_returned_by_alloc,@function
        .size           $__internal_0_$__cuda_sm10x_tcgen05_guardrail_trap_col_being_dealloced_not_returned_by_alloc,($__internal_1_$__cuda_sm10x_tcgen05_guardrail_trap_phase_invalid_during_alloc - $__internal_0_$__cuda_sm10x_tcgen05_guardrail_trap_col_being_dealloced_not_returned_by_alloc)
$__internal_0_$__cuda_sm10x_tcgen05_guardrail_trap_col_being_dealloced_not_returned_by_alloc:
[----:B------:R-:W-:Y:S05]  /*8d60*/  BPT.TRAP 0x1 ;  /* 0x000000040000795c */ /* 0x000fea0000300000 */
[----:B------:R-:W-:-:S04]  /*8d70*/  HFMA2 R3, -RZ, RZ, 0, 0 ;  /* 0x00000000ff037431 */ /* 0x000fc800000001ff */
[----:B------:R-:W-:Y:S05]  /*8d80*/  RET.REL.NODEC R2 `(_ZN7cutlass13device_kernelINS_4gemm6kernel13GemmUniversalIN4cute5tupleIJiiiiEEENS1_10collective13CollectiveMmaINS1_35MainloopSm100TmaUmmaWarpSpecializedILi3ELi2ELi4ENS5_IJNS4_1CILi2EEESB_NSA_ILi1EEEEEEEENS5_IJNSA_ILi256EEENSA_ILi64EEESG_EEENS_10bfloat16_tENS5_IJlSC_lEEESI_SJ_NS4_8TiledMMAINS4_8MMA_AtomIJNS4_26SM100_MMA_F16BF16_2x1SM_SSISI_SI_fLi256ELi64ELNS4_4UMMA5MajorE0ELSO_0ELNSN_7ScaleInE0ELSP_0EEEEEENS4_6LayoutINS5_IJSC_SC_SC_EEENS5_IJNSA_ILi0EEESU_SU_EEEEENS5_IJNS4_10UnderscoreESX_SX_EEEEENS4_28SM100_TMA_2SM_LOAD_MULTICASTENS4_14ComposedLayoutINS4_7SwizzleILi3ELi4ELi3EEENS4_18smem_ptr_flag_bitsILi16EEENSS_INS5_IJNSA_ILi8EEESG_EEENS5_IJSG_SC_EEEEEEEvNS4_8identityENS4_18SM100_TMA_2SM_LOADES1A_vS1B_EENS_8epilogue10collective18CollectiveEpilogueINS1E_23Sm100TmaWarpSpecializedILi3ELi2ELi32ELb1ELb0EEEJNS5_IJNSA_ILi128EEESG_SG_EEENS5_IJNSS_IS1J_SC_EENSS_INSA_ILi32EEESC_EEEEESI_SJ_SI_SJ_NS1E_6fusion15FusionCallbacksIS1I_NS1P_17LinearCombinationISI_fSI_fLNS_15FloatRoundStyleE2EEES1K_S1O_JEEENS4_5SM1004TMEM4LOAD26SM100_TMEM_LOAD_32dp32b32xENS4_13SM90_TMA_LOADENS11_INS12_ILi2ELi4ELi3EEES15_NSS_INS5_IJS16_S1M_EEENS5_IJS1M_SC_EEEEEEENS4_39AutoVectorizingCopyWithAssumedAlignmentILi128EEENS4_14SM90_TMA_STOREES24_S26_S26_EEEvvEEEEvNT_6ParamsE) ;  /* 0xffffff70029c7950 */ /* 0x000fea0003c3ffff */
        .weak           $__internal_1_$__cuda_sm10x_tcgen05_guardrail_trap_phase_invalid_during_alloc
        .type           $__internal_1_$__cuda_sm10x_tcgen05_guardrail_trap_phase_invalid_during_alloc,@function
        .size           $__internal_1_$__cuda_sm10x_tcgen05_guardrail_trap_phase_invalid_during_alloc,($__internal_2_$__cuda_sm10x_tcgen05_guardrail_trap_unallocated_columns_being_dealloced - $__internal_1_$__cuda_sm10x_tcgen05_guardrail_trap_phase_invalid_during_alloc)
$__internal_1_$__cuda_sm10x_tcgen05_guardrail_trap_phase_invalid_during_alloc:
[----:B------:R-:W-:Y:S05]  /*8d90*/  BPT.TRAP 0x1 ;  /* 0x000000040000795c */ /* 0x000fea0000300000 */
[----:B------:R-:W-:-:S04]  /*8da0*/  MOV R5, 0x0 ;  /* 0x0000000000057802 */ /* 0x000fc80000000f00 */
[----:B------:R-:W-:Y:S05]  /*8db0*/  RET.REL.NODEC R4 `(_ZN7cutlass13device_kernelINS_4gemm6kernel13GemmUniversalIN4cute5tupleIJiiiiEEENS1_10collective13CollectiveMmaINS1_35MainloopSm100TmaUmmaWarpSpecializedILi3ELi2ELi4ENS5_IJNS4_1CILi2EEESB_NSA_ILi1EEEEEEEENS5_IJNSA_ILi256EEENSA_ILi64EEESG_EEENS_10bfloat16_tENS5_IJlSC_lEEESI_SJ_NS4_8TiledMMAINS4_8MMA_AtomIJNS4_26SM100_MMA_F16BF16_2x1SM_SSISI_SI_fLi256ELi64ELNS4_4UMMA5MajorE0ELSO_0ELNSN_7ScaleInE0ELSP_0EEEEEENS4_6LayoutINS5_IJSC_SC_SC_EEENS5_IJNSA_ILi0EEESU_SU_EEEEENS5_IJNS4_10UnderscoreESX_SX_EEEEENS4_28SM100_TMA_2SM_LOAD_MULTICASTENS4_14ComposedLayoutINS4_7SwizzleILi3ELi4ELi3EEENS4_18smem_ptr_flag_bitsILi16EEENSS_INS5_IJNSA_ILi8EEESG_EEENS5_IJSG_SC_EEEEEEEvNS4_8identityENS4_18SM100_TMA_2SM_LOADES1A_vS1B_EENS_8epilogue10collective18CollectiveEpilogueINS1E_23Sm100TmaWarpSpecializedILi3ELi2ELi32ELb1ELb0EEEJNS5_IJNSA_ILi128EEESG_SG_EEENS5_IJNSS_IS1J_SC_EENSS_INSA_ILi32EEESC_EEEEESI_SJ_SI_SJ_NS1E_6fusion15FusionCallbacksIS1I_NS1P_17LinearCombinationISI_fSI_fLNS_15FloatRoundStyleE2EEES1K_S1O_JEEENS4_5SM1004TMEM4LOAD26SM100_TMEM_LOAD_32dp32b32xENS4_13SM90_TMA_LOADENS11_INS12_ILi2ELi4ELi3EEES15_NSS_INS5_IJS16_S1M_EEENS5_IJS1M_SC_EEEEEEENS4_39AutoVectorizingCopyWithAssumedAlignmentILi128EEENS4_14SM90_TMA_STOREES24_S26_S26_EEEvvEEEEvNT_6ParamsE) ;  /* 0xffffff7004907950 */ /* 0x000fea0003c3ffff */
        .weak           $__internal_2_$__cuda_sm10x_tcgen05_guardrail_trap_unallocated_columns_being_dealloced
        .type           $__internal_2_$__cuda_sm10x_tcgen05_guardrail_trap_unallocated_columns_being_dealloced,@function
        .size           $__internal_2_$__cuda_sm10x_tcgen05_guardrail_trap_unallocated_columns_being_dealloced,(.L_x_172 - $__internal_2_$__cuda_sm10x_tcgen05_guardrail_trap_unallocated_columns_being_dealloced)
$__internal_2_$__cuda_sm10x_tcgen05_guardrail_trap_unallocated_columns_being_dealloced:
[----:B------:R-:W-:Y:S05]  /*8dc0*/  BPT.TRAP 0x1 ;  /* 0x000000040000795c */ /* 0x000fea0000300000 */
[----:B------:R-:W-:-:S04]  /*8dd0*/  HFMA2 R3, -RZ, RZ, 0, 0 ;  /* 0x00000000ff037431 */ /* 0x000fc800000001ff */
[----:B------:R-:W-:Y:S05]  /*8de0*/  RET.REL.NODEC R2 `(_ZN7cutlass13device_kernelINS_4gemm6kernel13GemmUniversalIN4cute5tupleIJiiiiEEENS1_10collective13CollectiveMmaINS1_35MainloopSm100TmaUmmaWarpSpecializedILi3ELi2ELi4ENS5_IJNS4_1CILi2EEESB_NSA_ILi1EEEEEEEENS5_IJNSA_ILi256EEENSA_ILi64EEESG_EEENS_10bfloat16_tENS5_IJlSC_lEEESI_SJ_NS4_8TiledMMAINS4_8MMA_AtomIJNS4_26SM100_MMA_F16BF16_2x1SM_SSISI_SI_fLi256ELi64ELNS4_4UMMA5MajorE0ELSO_0ELNSN_7ScaleInE0ELSP_0EEEEEENS4_6LayoutINS5_IJSC_SC_SC_EEENS5_IJNSA_ILi0EEESU_SU_EEEEENS5_IJNS4_10UnderscoreESX_SX_EEEEENS4_28SM100_TMA_2SM_LOAD_MULTICASTENS4_14ComposedLayoutINS4_7SwizzleILi3ELi4ELi3EEENS4_18smem_ptr_flag_bitsILi16EEENSS_INS5_IJNSA_ILi8EEESG_EEENS5_IJSG_SC_EEEEEEEvNS4_8identityENS4_18SM100_TMA_2SM_LOADES1A_vS1B_EENS_8epilogue10collective18CollectiveEpilogueINS1E_23Sm100TmaWarpSpecializedILi3ELi2ELi32ELb1ELb0EEEJNS5_IJNSA_ILi128EEESG_SG_EEENS5_IJNSS_IS1J_SC_EENSS_INSA_ILi32EEESC_EEEEESI_SJ_SI_SJ_NS1E_6fusion15FusionCallbacksIS1I_NS1P_17LinearCombinationISI_fSI_fLNS_15FloatRoundStyleE2EEES1K_S1O_JEEENS4_5SM1004TMEM4LOAD26SM100_TMEM_LOAD_32dp32b32xENS4_13SM90_TMA_LOADENS11_INS12_ILi2ELi4ELi3EEES15_NSS_INS5_IJS16_S1M_EEENS5_IJS1M_SC_EEEEEEENS4_39AutoVectorizingCopyWithAssumedAlignmentILi128EEENS4_14SM90_TMA_STOREES24_S26_S26_EEEvvEEEEvNT_6ParamsE) ;  /* 0xffffff7002847950 */ /* 0x000fea0003c3ffff */
.L_x_171:
[----:B------:R-:W-:-:S00]  /*8df0*/  BRA `(.L_x_171) ;  /* 0xfffffffc00fc7947 */ /* 0x000fc0000383ffff */
[----:B------:R-:W-:-:S00]  /*8e00*/  NOP ;  /* 0x0000000000007918 */ /* 0x000fc00000000000 */
[----:B------:R-:W-:-:S00]  /*8e10*/  NOP ;  /* 0x0000000000007918 */ /* 0x000fc00000000000 */
[----:B------:R-:W-:-:S00]  /*8e20*/  NOP ;  /* 0x0000000000007918 */ /* 0x000fc00000000000 */
[----:B------:R-:W-:-:S00]  /*8e30*/  NOP ;  /* 0x0000000000007918 */ /* 0x000fc00000000000 */
[----:B------:R-:W-:-:S00]  /*8e40*/  NOP ;  /* 0x0000000000007918 */ /* 0x000fc00000000000 */
[----:B------:R-:W-:-:S00]  /*8e50*/  NOP ;  /* 0x0000000000007918 */ /* 0x000fc00000000000 */
[----:B------:R-:W-:-:S00]  /*8e60*/  NOP ;  /* 0x0000000000007918 */ /* 0x000fc00000000000 */
[----:B------:R-:W-:-:S00]  /*8e70*/  NOP ;  /* 0x0000000000007918 */ /* 0x000fc00000000000 */
.L_x_172:


//--------------------- .nv.global.init           --------------------------
	.section	.nv.global.init,"aw",@progbits
.nv.global.init:
	.type		$str$27,@object
	.size		$str$27,($str$28 - $str$27)
$str$27:
        /*0000*/ 	.byte	0x28, 0x61, 0x64, 0x64, 0x72, 0x65, 0x73, 0x73, 0x20, 0x26, 0x20, 0x6d, 0x61, 0x73, 0x6b, 0x29
        /*0010*/ 	.byte	0x20, 0x3d, 0x3d, 0x20, 0x30, 0x00
	.type		$str$28,@object
	.size		$str$28,($str$26 - $str$28)
$str$28:
        /*0016*/ 	.byte	0x2f, 0x74, 0x6d, 0x70, 0x2f, 0x63, 0x75, 0x74, 0x6c, 0x61, 0x73, 0x73, 0x5f, 0x73, 0x77, 0x65
        /*0026*/ 	.byte	0x65, 0x70, 0x5f, 0x73, 0x72, 0x63, 0x2f, 0x69, 0x6e, 0x63, 0x6c, 0x75, 0x64, 0x65, 0x2f, 0x63
        /*0036*/ 	.byte	0x75, 0x74, 0x65, 0x2f, 0x70, 0x6f, 0x69, 0x6e, 0x74, 0x65, 0x72, 0x5f, 0x66, 0x6c, 0x61, 0x67
        /*0046*/ 	.byte	0x67, 0x65, 0x64, 0x2e, 0x68, 0x70, 0x70, 0x00
	.type		$str$26,@object
	.size		$str$26,($str$25 - $str$26)
$str$26:
        /*004e*/ 	.byte	0x2f, 0x74, 0x6d, 0x70, 0x2f, 0x63, 0x75, 0x74, 0x6c, 0x61, 0x73, 0x73, 0x5f, 0x73, 0x77, 0x65
        /*005e*/ 	.byte	0x65, 0x70, 0x5f, 0x73, 0x72, 0x63, 0x2f, 0x69, 0x6e, 0x63, 0x6c, 0x75, 0x64, 0x65, 0x2f, 0x63
        /*006e*/ 	.byte	0x75, 0x74, 0x65, 0x2f, 0x61, 0x74, 0x6f, 0x6d, 0x2f, 0x63, 0x6f, 0x70, 0x79, 0x5f, 0x74, 0x72
        /*007e*/ 	.byte	0x61, 0x69, 0x74, 0x73, 0x5f, 0x73, 0x6d, 0x31, 0x30, 0x30, 0x2e, 0x68, 0x70, 0x70, 0x00
	.type		$str$25,@object
	.size		$str$25,(__unnamed_1 - $str$25)
$str$25:
        /*008d*/ 	.byte	0x28, 0x28, 0x75, 0x69, 0x6e, 0x74, 0x33, 0x32, 0x5f, 0x74, 0x28, 0x74, 0x68, 0x72, 0x65, 0x61
        /*009d*/ 	.byte	0x64, 0x49, 0x64, 0x78, 0x2e, 0x78, 0x29, 0x20, 0x2f, 0x20, 0x33, 0x32, 0x29, 0x20, 0x25, 0x20
        /*00ad*/ 	.byte	0x34, 0x29, 0x20, 0x3d, 0x3d, 0x20, 0x28, 0x28, 0x28, 0x74, 0x6d, 0x65, 0x6d, 0x5f, 0x61, 0x64
        /*00bd*/ 	.byte	0x64, 0x72, 0x20, 0x3e, 0x3e, 0x20, 0x31, 0x36, 0x29, 0x20, 0x2f, 0x20, 0x33, 0x32, 0x29, 0x20
        /*00cd*/ 	.byte	0x25, 0x20, 0x34, 0x29, 0x00
	.type		__unnamed_1,@object
	.size		__unnamed_1,(__unnamed_2 - __unnamed_1)
__unnamed_1:
        /*00d2*/ 	.byte	0x61, 0x75, 0x74, 0x6f, 0x20, 0x63, 0x75, 0x74, 0x65, 0x3a, 0x3a, 0x61, 0x73, 0x5f, 0x70, 0x6f
        /* <DEDUP_REMOVED lines=24> */
        /*0262*/ 	.byte	0x34, 0x30, 0x39, 0x36, 0x3e, 0x3e, 0x3e, 0x3e, 0x5d, 0x00
	.type		__unnamed_2,@object
	.size		__unnamed_2,(.L_2 - __unnamed_2)
__unnamed_2:
        /* <DEDUP_REMOVED lines=42> */
        /*050c*/ 	.byte	0x3e, 0x3e, 0x5d, 0x00
.L_2:


//--------------------- .nv.shared._ZN7cutlass13device_kernelINS_4gemm6kernel13GemmUniversalIN4cute5tupleIJiiiiEEENS1_10collective13CollectiveMmaINS1_35MainloopSm100TmaUmmaWarpSpecializedILi3ELi2ELi4ENS5_IJNS4_1CILi2EEESB_NSA_ILi1EEEEEEEENS5_IJNSA_ILi256EEENSA_ILi64EEESG_EEENS_10bfloat16_tENS5_IJlSC_lEEESI_SJ_NS4_8TiledMMAINS4_8MMA_AtomIJNS4_26SM100_MMA_F16BF16_2x1SM_SSISI_SI_fLi256ELi64ELNS4_4UMMA5MajorE0ELSO_0ELNSN_7ScaleInE0ELSP_0EEEEEENS4_6LayoutINS5_IJSC_SC_SC_EEENS5_IJNSA_ILi0EEESU_SU_EEEEENS5_IJNS4_10UnderscoreESX_SX_EEEEENS4_28SM100_TMA_2SM_LOAD_MULTICASTENS4_14ComposedLayoutINS4_7SwizzleILi3ELi4ELi3EEENS4_18smem_ptr_flag_bitsILi16EEENSS_INS5_IJNSA_ILi8EEESG_EEENS5_IJSG_SC_EEEEEEEvNS4_8identityENS4_18SM100_TMA_2SM_LOADES1A_vS1B_EENS_8epilogue10collective18CollectiveEpilogueINS1E_23Sm100TmaWarpSpecializedILi3ELi2ELi32ELb1ELb0EEEJNS5_IJNSA_ILi128EEESG_SG_EEENS5_IJNSS_IS1J_SC_EENSS_INSA_ILi32EEESC_EEEEESI_SJ_SI_SJ_NS1E_6fusion15FusionCallbacksIS1I_NS1P_17LinearCombinationISI_fSI_fLNS_15FloatRoundStyleE2EEES1K_S1O_JEEENS4_5SM1004TMEM4LOAD26SM100_TMEM_LOAD_32dp32b32xENS4_13SM90_TMA_LOADENS11_INS12_ILi2ELi4ELi3EEES15_NSS_INS5_IJS16_S1M_EEENS5_IJS1M_SC_EEEEEEENS4_39AutoVectorizingCopyWithAssumedAlignmentILi128EEENS4_14SM90_TMA_STOREES24_S26_S26_EEEvvEEEEvNT_6ParamsE --------------------------
	.section	.nv.shared._ZN7cutlass13device_kernelINS_4gemm6kernel13GemmUniversalIN4cute5tupleIJiiiiEEENS1_10collective13CollectiveMmaINS1_35MainloopSm100TmaUmmaWarpSpecializedILi3ELi2ELi4ENS5_IJNS4_1CILi2EEESB_NSA_ILi1EEEEEEEENS5_IJNSA_ILi256EEENSA_ILi64EEESG_EEENS_10bfloat16_tENS5_IJlSC_lEEESI_SJ_NS4_8TiledMMAINS4_8MMA_AtomIJNS4_26SM100_MMA_F16BF16_2x1SM_SSISI_SI_fLi256ELi64ELNS4_4UMMA5MajorE0ELSO_0ELNSN_7ScaleInE0ELSP_0EEEEEENS4_6LayoutINS5_IJSC_SC_SC_EEENS5_IJNSA_ILi0EEESU_SU_EEEEENS5_IJNS4_10UnderscoreESX_SX_EEEEENS4_28SM100_TMA_2SM_LOAD_MULTICASTENS4_14ComposedLayoutINS4_7SwizzleILi3ELi4ELi3EEENS4_18smem_ptr_flag_bitsILi16EEENSS_INS5_IJNSA_ILi8EEESG_EEENS5_IJSG_SC_EEEEEEEvNS4_8identityENS4_18SM100_TMA_2SM_LOADES1A_vS1B_EENS_8epilogue10collective18CollectiveEpilogueINS1E_23Sm100TmaWarpSpecializedILi3ELi2ELi32ELb1ELb0EEEJNS5_IJNSA_ILi128EEESG_SG_EEENS5_IJNSS_IS1J_SC_EENSS_INSA_ILi32EEESC_EEEEESI_SJ_SI_SJ_NS1E_6fusion15FusionCallbacksIS1I_NS1P_17LinearCombinationISI_fSI_fLNS_15FloatRoundStyleE2EEES1K_S1O_JEEENS4_5SM1004TMEM4LOAD26SM100_TMEM_LOAD_32dp32b32xENS4_13SM90_TMA_LOADENS11_INS12_ILi2ELi4ELi3EEES15_NSS_INS5_IJS16_S1M_EEENS5_IJS1M_SC_EEEEEEENS4_39AutoVectorizingCopyWithAssumedAlignmentILi128EEENS4_14SM90_TMA_STOREES24_S26_S26_EEEvvEEEEvNT_6ParamsE,"aw",@nobits
	.sectionflags	@""
	.align	16
	.zero		1024


//--------------------- .nv.shared.reserved.0     --------------------------
	.section	.nv.shared.reserved.0,"aw",@nobits
	.weak		__nv_reservedSMEM_offset_0_alias
	.size		__nv_reservedSMEM_offset_0_alias, 0, 64
	.other		__nv_reservedSMEM_offset_0_alias,@"STO_CUDA_RESERVED_SHARED STV_DEFAULT"
__nv_reservedSMEM_offset_0_alias:
	.zero		0
.nv.shared.reserved.0:
	.zero		64
	.weak		__nv_reservedSMEM_tcgen05_partition
	.type		__nv_reservedSMEM_tcgen05_partition,@object
	.size		__nv_reservedSMEM_tcgen05_partition,(.L_0 - __nv_reservedSMEM_tcgen05_partition)
__nv_reservedSMEM_tcgen05_partition:
	.zero		32
.L_0:


//--------------------- .nv.global                --------------------------
	.section	.nv.global,"aw",@nobits
.nv.global:
	.type		_ZN39_INTERNAL_9b3d75b2_4_k_cu_a08d40cf_81904cute1_E,@object
	.size		_ZN39_INTERNAL_9b3d75b2_4_k_cu_a08d40cf_81904cute1_E,(_ZN39_INTERNAL_9b3d75b2_4_k_cu_a08d40cf_81904cuda3std3__45__cpo6cbeginE - _ZN39_INTERNAL_9b3d75b2_4_k_cu_a08d40cf_81904cute1_E)
_ZN39_INTERNAL_9b3d75b2_4_k_cu_a08d40cf_81904cute1_E:
	.zero		1
	.type		_ZN39_INTERNAL_9b3d75b2_4_k_cu_a08d40cf_81904cuda3std3__45__cpo6cbeginE,@object
	.size		_ZN39_INTERNAL_9b3d75b2_4_k_cu_a08d40cf_81904cuda3std3__45__cpo6cbeginE,(_ZN39_INTERNAL_9b3d75b2_4_k_cu_a08d40cf_81904cuda3std3__48in_placeE - _ZN39_INTERNAL_9b3d75b2_4_k_cu_a08d40cf_81904cuda3std3__45__cpo6cbeginE)
_ZN39_INTERNAL_9b3d75b2_4_k_cu_a08d40cf_81904cuda3std3__45__cpo6cbeginE:
	.zero		1
	.type		_ZN39_INTERNAL_9b3d75b2_4_k_cu_a08d40cf_81904cuda3std3__48in_placeE,@object
	.size		_ZN39_INTERNAL_9b3d75b2_4_k_cu_a08d40cf_81904cuda3std3__48in_placeE,(_ZN39_INTERNAL_9b3d75b2_4_k_cu_a08d40cf_81904cuda3std6ranges3__45__cpo9iter_moveE - _ZN39_INTERNAL_9b3d75b2_4_k_cu_a08d40cf_81904cuda3std3__48in_placeE)
_ZN39_INTERNAL_9b3d75b2_4_k_cu_a08d40cf_81904cuda3std3__48in_placeE:
	.zero		1
	.type		_ZN39_INTERNAL_9b3d75b2_4_k_cu_a08d40cf_81904cuda3std6ranges3__45__cpo9iter_moveE,@object
	.size		_ZN39_INTERNAL_9b3d75b2_4_k_cu_a08d40cf_81904cuda3std6ranges3__45__cpo9iter_moveE,(_ZN39_INTERNAL_9b3d75b2_4_k_cu_a08d40cf_81904cuda3std3__45__cpo5beginE - _ZN39_INTERNAL_9b3d75b2_4_k_cu_a08d40cf_81904cuda3std6ranges3__45__cpo9iter_moveE)
_ZN39_INTERNAL_9b3d75b2_4_k_cu_a08d40cf_81904cuda3std6ranges3__45__cpo9iter_moveE:
	.zero		1
	.type		_ZN39_INTERNAL_9b3d75b2_4_k_cu_a08d40cf_81904cuda3std3__45__cpo5beginE,@object
	.size		_ZN39_INTERNAL_9b3d75b2_4_k_cu_a08d40cf_81904cuda3std3__45__cpo5beginE,(_ZN39_INTERNAL_9b3d75b2_4_k_cu_a08d40cf_81904cuda3std3__441_GLOBAL__N__9b3d75b2_4_k_cu_a08d40cf_81906ignoreE - _ZN39_INTERNAL_9b3d75b2_4_k_cu_a08d40cf_81904cuda3std3__45__cpo5beginE)
_ZN39_INTERNAL_9b3d75b2_4_k_cu_a08d40cf_81904cuda3std3__45__cpo5beginE:
	.zero		1
	.type		_ZN39_INTERNAL_9b3d75b2_4_k_cu_a08d40cf_81904cuda3std3__441_GLOBAL__N__9b3d75b2_4_k_cu_a08d40cf_81906ignoreE,@object
	.size		_ZN39_INTERNAL_9b3d75b2_4_k_cu_a08d40cf_81904cuda3std3__441_GLOBAL__N__9b3d75b2_4_k_cu_a08d40cf_81906ignoreE,(_ZN39_INTERNAL_9b3d75b2_4_k_cu_a08d40cf_81904cute7productE - _ZN39_INTERNAL_9b3d75b2_4_k_cu_a08d40cf_81904cuda3std3__441_GLOBAL__N__9b3d75b2_4_k_cu_a08d40cf_81906ignoreE)
_ZN39_INTERNAL_9b3d75b2_4_k_cu_a08d40cf_81904cuda3std3__441_GLOBAL__N__9b3d75b2_4_k_cu_a08d40cf_81906ignoreE:
	.zero		1
	.type		_ZN39_INTERNAL_9b3d75b2_4_k_cu_a08d40cf_81904cute7productE,@object
	.size		_ZN39_INTERNAL_9b3d75b2_4_k_cu_a08d40cf_81904cute7productE,(_ZN39_INTERNAL_9b3d75b2_4_k_cu_a08d40cf_81904cuda3std3__45__cpo3endE - _ZN39_INTERNAL_9b3d75b2_4_k_cu_a08d40cf_81904cute7productE)
_ZN39_INTERNAL_9b3d75b2_4_k_cu_a08d40cf_81904cute7productE:
	.zero		1
	.type		_ZN39_INTERNAL_9b3d75b2_4_k_cu_a08d40cf_81904cuda3std3__45__cpo3endE,@object
	.size		_ZN39_INTERNAL_9b3d75b2_4_k_cu_a08d40cf_81904cuda3std3__45__cpo3endE,(_ZN39_INTERNAL_9b3d75b2_4_k_cu_a08d40cf_81904cuda3std3__419piecewise_constructE - _ZN39_INTERNAL_9b3d75b2_4_k_cu_a08d40cf_81904cuda3std3__45__cpo3endE)
_ZN39_INTERNAL_9b3d75b2_4_k_cu_a08d40cf_81904cuda3std3__45__cpo3endE:
	.zero		1
	.type		_ZN39_INTERNAL_9b3d75b2_4_k_cu_a08d40cf_81904cuda3std3__419piecewise_constructE,@object
	.size		_ZN39_INTERNAL_9b3d75b2_4_k_cu_a08d40cf_81904cuda3std3__419piecewise_constructE,(_ZN39_INTERNAL_9b3d75b2_4_k_cu_a08d40cf_81904cuda3std3__45__cpo4cendE - _ZN39_INTERNAL_9b3d75b2_4_k_cu_a08d40cf_81904cuda3std3__419piecewise_constructE)
_ZN39_INTERNAL_9b3d75b2_4_k_cu_a08d40cf_81904cuda3std3__419piecewise_constructE:
	.zero		1
	.type		_ZN39_INTERNAL_9b3d75b2_4_k_cu_a08d40cf_81904cuda3std3__45__cpo4cendE,@object
	.size		_ZN39_INTERNAL_9b3d75b2_4_k_cu_a08d40cf_81904cuda3std3__45__cpo4cendE,(_ZN39_INTERNAL_9b3d75b2_4_k_cu_a08d40cf_81904cuda3std6ranges3__45__cpo4swapE - _ZN39_INTERNAL_9b3d75b2_4_k_cu_a08d40cf_81904cuda3std3__45__cpo4cendE)
_ZN39_INTERNAL_9b3d75b2_4_k_cu_a08d40cf_81904cuda3std3__45__cpo4cendE:
	.zero		1
	.type		_ZN39_INTERNAL_9b3d75b2_4_k_cu_a08d40cf_81904cuda3std6ranges3__45__cpo4swapE,@object
	.size		_ZN39_INTERNAL_9b3d75b2_4_k_cu_a08d40cf_81904cuda3std6ranges3__45__cpo4swapE,(.L_10 - _ZN39_INTERNAL_9b3d75b2_4_k_cu_a08d40cf_81904cuda3std6ranges3__45__cpo4swapE)
_ZN39_INTERNAL_9b3d75b2_4_k_cu_a08d40cf_81904cuda3std6ranges3__45__cpo4swapE:
	.zero		1
.L_10:


//--------------------- .nv.constant0._ZN7cutlass13device_kernelINS_4gemm6kernel13GemmUniversalIN4cute5tupleIJiiiiEEENS1_10collective13CollectiveMmaINS1_35MainloopSm100TmaUmmaWarpSpecializedILi3ELi2ELi4ENS5_IJNS4_1CILi2EEESB_NSA_ILi1EEEEEEEENS5_IJNSA_ILi256EEENSA_ILi64EEESG_EEENS_10bfloat16_tENS5_IJlSC_lEEESI_SJ_NS4_8TiledMMAINS4_8MMA_AtomIJNS4_26SM100_MMA_F16BF16_2x1SM_SSISI_SI_fLi256ELi64ELNS4_4UMMA5MajorE0ELSO_0ELNSN_7ScaleInE0ELSP_0EEEEEENS4_6LayoutINS5_IJSC_SC_SC_EEENS5_IJNSA_ILi0EEESU_SU_EEEEENS5_IJNS4_10UnderscoreESX_SX_EEEEENS4_28SM100_TMA_2SM_LOAD_MULTICASTENS4_14ComposedLayoutINS4_7SwizzleILi3ELi4ELi3EEENS4_18smem_ptr_flag_bitsILi16EEENSS_INS5_IJNSA_ILi8EEESG_EEENS5_IJSG_SC_EEEEEEEvNS4_8identityENS4_18SM100_TMA_2SM_LOADES1A_vS1B_EENS_8epilogue10collective18CollectiveEpilogueINS1E_23Sm100TmaWarpSpecializedILi3ELi2ELi32ELb1ELb0EEEJNS5_IJNSA_ILi128EEESG_SG_EEENS5_IJNSS_IS1J_SC_EENSS_INSA_ILi32EEESC_EEEEESI_SJ_SI_SJ_NS1E_6fusion15FusionCallbacksIS1I_NS1P_17LinearCombinationISI_fSI_fLNS_15FloatRoundStyleE2EEES1K_S1O_JEEENS4_5SM1004TMEM4LOAD26SM100_TMEM_LOAD_32dp32b32xENS4_13SM90_TMA_LOADENS11_INS12_ILi2ELi4ELi3EEES15_NSS_INS5_IJS16_S1M_EEENS5_IJS1M_SC_EEEEEEENS4_39AutoVectorizingCopyWithAssumedAlignmentILi128EEENS4_14SM90_TMA_STOREES24_S26_S26_EEEvvEEEEvNT_6ParamsE --------------------------
	.section	.nv.constant0._ZN7cutlass13device_kernelINS_4gemm6kernel13GemmUniversalIN4cute5tupleIJiiiiEEENS1_10collective13CollectiveMmaINS1_35MainloopSm100TmaUmmaWarpSpecializedILi3ELi2ELi4ENS5_IJNS4_1CILi2EEESB_NSA_ILi1EEEEEEEENS5_IJNSA_ILi256EEENSA_ILi64EEESG_EEENS_10bfloat16_tENS5_IJlSC_lEEESI_SJ_NS4_8TiledMMAINS4_8MMA_AtomIJNS4_26SM100_MMA_F16BF16_2x1SM_SSISI_SI_fLi256ELi64ELNS4_4UMMA5MajorE0ELSO_0ELNSN_7ScaleInE0ELSP_0EEEEEENS4_6LayoutINS5_IJSC_SC_SC_EEENS5_IJNSA_ILi0EEESU_SU_EEEEENS5_IJNS4_10UnderscoreESX_SX_EEEEENS4_28SM100_TMA_2SM_LOAD_MULTICASTENS4_14ComposedLayoutINS4_7SwizzleILi3ELi4ELi3EEENS4_18smem_ptr_flag_bitsILi16EEENSS_INS5_IJNSA_ILi8EEESG_EEENS5_IJSG_SC_EEEEEEEvNS4_8identityENS4_18SM100_TMA_2SM_LOADES1A_vS1B_EENS_8epilogue10collective18CollectiveEpilogueINS1E_23Sm100TmaWarpSpecializedILi3ELi2ELi32ELb1ELb0EEEJNS5_IJNSA_ILi128EEESG_SG_EEENS5_IJNSS_IS1J_SC_EENSS_INSA_ILi32EEESC_EEEEESI_SJ_SI_SJ_NS1E_6fusion15FusionCallbacksIS1I_NS1P_17LinearCombinationISI_fSI_fLNS_15FloatRoundStyleE2EEES1K_S1O_JEEENS4_5SM1004TMEM4LOAD26SM100_TMEM_LOAD_32dp32b32xENS4_13SM90_TMA_LOADENS11_INS12_ILi2ELi4ELi3EEES15_NSS_INS5_IJS16_S1M_EEENS5_IJS1M_SC_EEEEEEENS4_39AutoVectorizingCopyWithAssumedAlignmentILi128EEENS4_14SM90_TMA_STOREES24_S26_S26_EEEvvEEEEvNT_6ParamsE,"a",@progbits
	.sectionflags	@""
	.align	4
.nv.constant0._ZN7cutlass13device_kernelINS_4gemm6kernel13GemmUniversalIN4cute5tupleIJiiiiEEENS1_10collective13CollectiveMmaINS1_35MainloopSm100TmaUmmaWarpSpecializedILi3ELi2ELi4ENS5_IJNS4_1CILi2EEESB_NSA_ILi1EEEEEEEENS5_IJNSA_ILi256EEENSA_ILi64EEESG_EEENS_10bfloat16_tENS5_IJlSC_lEEESI_SJ_NS4_8TiledMMAINS4_8MMA_AtomIJNS4_26SM100_MMA_F16BF16_2x1SM_SSISI_SI_fLi256ELi64ELNS4_4UMMA5MajorE0ELSO_0ELNSN_7ScaleInE0ELSP_0EEEEEENS4_6LayoutINS5_IJSC_SC_SC_EEENS5_IJNSA_ILi0EEESU_SU_EEEEENS5_IJNS4_10UnderscoreESX_SX_EEEEENS4_28SM100_TMA_2SM_LOAD_MULTICASTENS4_14ComposedLayoutINS4_7SwizzleILi3ELi4ELi3EEENS4_18smem_ptr_flag_bitsILi16EEENSS_INS5_IJNSA_ILi8EEESG_EEENS5_IJSG_SC_EEEEEEEvNS4_8identityENS4_18SM100_TMA_2SM_LOADES1A_vS1B_EENS_8epilogue10collective18CollectiveEpilogueINS1E_23Sm100TmaWarpSpecializedILi3ELi2ELi32ELb1ELb0EEEJNS5_IJNSA_ILi128EEESG_SG_EEENS5_IJNSS_IS1J_SC_EENSS_INSA_ILi32EEESC_EEEEESI_SJ_SI_SJ_NS1E_6fusion15FusionCallbacksIS1I_NS1P_17LinearCombinationISI_fSI_fLNS_15FloatRoundStyleE2EEES1K_S1O_JEEENS4_5SM1004TMEM4LOAD26SM100_TMEM_LOAD_32dp32b32xENS4_13SM90_TMA_LOADENS11_INS12_ILi2ELi4ELi3EEES15_NSS_INS5_IJS16_S1M_EEENS5_IJS1M_SC_EEEEEEENS4_39AutoVectorizingCopyWithAssumedAlignmentILi128EEENS4_14SM90_TMA_STOREES24_S26_S26_EEEvvEEEEvNT_6ParamsE:
	.zero		2944


//--------------------- SYMBOLS --------------------------

	.type		.nv.reservedSmem.offset0,@object
	.size		.nv.reservedSmem.offset0,0x4
	.type		.nv.reservedSmem.cap,@object
	.size		.nv.reservedSmem.cap,0x4
	.type		__assertfail,@function
